// auto-generated by cutlass_sweep.gemm — config: {"arch": "sm_90", "cluster_m": 1, "cluster_n": 1, "dtype": "fp16", "dtype_b": "fp16", "layout": "nt", "stages": 2, "tile_k": 128, "tile_m": 256, "tile_n": 128}
#include "cutlass/cutlass.h"
#include "cutlass/gemm/collective/collective_builder.hpp"
#include "cutlass/gemm/device/gemm_universal_adapter.h"
#include "cutlass/gemm/kernel/gemm_universal.hpp"
#include "cutlass/epilogue/collective/collective_builder.hpp"

using ElemA = cutlass::half_t;
using ElemB = cutlass::half_t;
using ElemCD = cutlass::half_t;
using Acc  = float;
using TileShape    = cute::Shape<cute::_256, cute::_128, cute::_128>;
using ClusterShape = cute::Shape<cute::_1, cute::_1, cute::_1>;

using CollectiveEpilogue = typename cutlass::epilogue::collective::CollectiveBuilder<
    cutlass::arch::Sm90, cutlass::arch::OpClassTensorOp,
    TileShape, ClusterShape,
    cutlass::epilogue::collective::EpilogueTileAuto,
    Acc, Acc,
    ElemCD, cutlass::layout::RowMajor, 128 / cutlass::sizeof_bits<ElemCD>::value,
    ElemCD, cutlass::layout::RowMajor, 128 / cutlass::sizeof_bits<ElemCD>::value,
    cutlass::epilogue::collective::EpilogueScheduleAuto
  >::CollectiveOp;

using CollectiveMainloop = typename cutlass::gemm::collective::CollectiveBuilder<
    cutlass::arch::Sm90, cutlass::arch::OpClassTensorOp,
    ElemA, cutlass::layout::RowMajor, 128 / cutlass::sizeof_bits<ElemA>::value,
    ElemB, cutlass::layout::ColumnMajor, 128 / cutlass::sizeof_bits<ElemB>::value,
    Acc,
    TileShape, ClusterShape,
    cutlass::gemm::collective::StageCount<2>,
    cutlass::gemm::collective::KernelScheduleAuto
  >::CollectiveOp;

using GemmKernel = cutlass::gemm::kernel::GemmUniversal<
    cute::Shape<int,int,int,int>,
    CollectiveMainloop,
    CollectiveEpilogue
>;
using Gemm = cutlass::gemm::device::GemmUniversalAdapter<GemmKernel>;

// Force the device kernel symbol into the cubin without needing a host main.
auto* _anchor = &cutlass::device_kernel<GemmKernel>;


// ===== COMPILED SASS (sm_90a) =====

	.target	sm_90a

	.elftype	@"ET_EXEC"


//--------------------- .note.nv.tkinfo           --------------------------
	.section	.note.nv.tkinfo,"",@"SHT_NOTE"
	.sectionflags	@"SHF_NOTE_NV_TKINFO"
	.tkinfo
        /*0018*/ 	.word	0x00000002
        /*0030*/ 	.string	""
        /*0030*/ 	.string	"ptxas"
        /*0030*/ 	.string	"Cuda compilation tools, release 13.0, V13.0.88"
        /*0030*/ 	.string	"Build cuda_13.0.r13.0/compiler.36424714_0"
        /*0030*/ 	.string	"-arch sm_90a -m 64 "



//--------------------- .note.nv.cuinfo           --------------------------
	.section	.note.nv.cuinfo,"",@"SHT_NOTE"
	.sectionflags	@"SHF_NOTE_NV_CUINFO"
        /*0018*/ 	.short	0x0002
        /*001a*/ 	.short	0x005a
        /*001c*/ 	.short	0x0082
	.zero		2


//--------------------- .nv.info                  --------------------------
	.section	.nv.info,"",@"SHT_CUDA_INFO"
	.align	4


	//----- nvinfo : EIATTR_REGCOUNT
	.align		4
        /*0000*/ 	.byte	0x04, 0x2f
        /*0002*/ 	.short	(.L_15 - .L_14)
	.align		4
.L_14:
        /*0004*/ 	.word	index@(_ZN7cutlass13device_kernelINS_4gemm6kernel13GemmUniversalIN4cute5tupleIJiiiiEEENS1_10collective13CollectiveMmaINS1_34MainloopSm90TmaGmmaWarpSpecializedILi2ENS5_IJNS4_1CILi1EEESB_SB_EEENS1_35KernelTmaWarpSpecializedCooperativeEEENS5_IJNSA_ILi256EEENSA_ILi128EEESG_EEENS_6half_tENS5_IJlSB_lEEESI_SJ_NS4_8TiledMMAINS4_8MMA_AtomIJNS4_4SM904GMMA26MMA_64x128x16_F32F16F16_SSILNSN_5MajorE0ELSP_0ELNSN_7ScaleInE1ELSQ_1EEEEEENS4_6LayoutINS5_IJNSA_ILi2EEESB_SB_EEENS5_IJSB_NSA_ILi0EEESW_EEEEENS5_IJNS4_10UnderscoreESZ_SZ_EEEEENS4_13SM90_TMA_LOADENS4_14ComposedLayoutINS4_7SwizzleILi3ELi4ELi3EEENS4_18smem_ptr_flag_bitsILi16EEENST_INS5_IJNSA_ILi8EEENSA_ILi64EEEEEENS5_IJS19_SB_EEEEEEEvNS4_8identityES12_S1D_vS1E_EENS_8epilogue10collective6detail29Sm90TmaWarpSpecializedAdapterINS1H_15DefaultEpilogueISI_SJ_SJ_NS1G_6thread17LinearCombinationISI_Li1EffLNS1L_9ScaleType4KindE0ELNS_15FloatRoundStyleE2ESI_EENS1_15EpilogueDefaultEEEEEvvEEEEvNT_6ParamsE)
        /*0008*/ 	.word	0x000000a8


	//----- nvinfo : EIATTR_FRAME_SIZE
	.align		4
.L_15:
        /*000c*/ 	.byte	0x04, 0x11
        /*000e*/ 	.short	(.L_17 - .L_16)
	.align		4
.L_16:
        /*0010*/ 	.word	index@(_ZN7cutlass13device_kernelINS_4gemm6kernel13GemmUniversalIN4cute5tupleIJiiiiEEENS1_10collective13CollectiveMmaINS1_34MainloopSm90TmaGmmaWarpSpecializedILi2ENS5_IJNS4_1CILi1EEESB_SB_EEENS1_35KernelTmaWarpSpecializedCooperativeEEENS5_IJNSA_ILi256EEENSA_ILi128EEESG_EEENS_6half_tENS5_IJlSB_lEEESI_SJ_NS4_8TiledMMAINS4_8MMA_AtomIJNS4_4SM904GMMA26MMA_64x128x16_F32F16F16_SSILNSN_5MajorE0ELSP_0ELNSN_7ScaleInE1ELSQ_1EEEEEENS4_6LayoutINS5_IJNSA_ILi2EEESB_SB_EEENS5_IJSB_NSA_ILi0EEESW_EEEEENS5_IJNS4_10UnderscoreESZ_SZ_EEEEENS4_13SM90_TMA_LOADENS4_14ComposedLayoutINS4_7SwizzleILi3ELi4ELi3EEENS4_18smem_ptr_flag_bitsILi16EEENST_INS5_IJNSA_ILi8EEENSA_ILi64EEEEEENS5_IJS19_SB_EEEEEEEvNS4_8identityES12_S1D_vS1E_EENS_8epilogue10collective6detail29Sm90TmaWarpSpecializedAdapterINS1H_15DefaultEpilogueISI_SJ_SJ_NS1G_6thread17LinearCombinationISI_Li1EffLNS1L_9ScaleType4KindE0ELNS_15FloatRoundStyleE2ESI_EENS1_15EpilogueDefaultEEEEEvvEEEEvNT_6ParamsE)
        /*0014*/ 	.word	0x00000000


	//----- nvinfo : EIATTR_MIN_STACK_SIZE
	.align		4
.L_17:
        /*0018*/ 	.byte	0x04, 0x12
        /*001a*/ 	.short	(.L_19 - .L_18)
	.align		4
.L_18:
        /*001c*/ 	.word	index@(_ZN7cutlass13device_kernelINS_4gemm6kernel13GemmUniversalIN4cute5tupleIJiiiiEEENS1_10collective13CollectiveMmaINS1_34MainloopSm90TmaGmmaWarpSpecializedILi2ENS5_IJNS4_1CILi1EEESB_SB_EEENS1_35KernelTmaWarpSpecializedCooperativeEEENS5_IJNSA_ILi256EEENSA_ILi128EEESG_EEENS_6half_tENS5_IJlSB_lEEESI_SJ_NS4_8TiledMMAINS4_8MMA_AtomIJNS4_4SM904GMMA26MMA_64x128x16_F32F16F16_SSILNSN_5MajorE0ELSP_0ELNSN_7ScaleInE1ELSQ_1EEEEEENS4_6LayoutINS5_IJNSA_ILi2EEESB_SB_EEENS5_IJSB_NSA_ILi0EEESW_EEEEENS5_IJNS4_10UnderscoreESZ_SZ_EEEEENS4_13SM90_TMA_LOADENS4_14ComposedLayoutINS4_7SwizzleILi3ELi4ELi3EEENS4_18smem_ptr_flag_bitsILi16EEENST_INS5_IJNSA_ILi8EEENSA_ILi64EEEEEENS5_IJS19_SB_EEEEEEEvNS4_8identityES12_S1D_vS1E_EENS_8epilogue10collective6detail29Sm90TmaWarpSpecializedAdapterINS1H_15DefaultEpilogueISI_SJ_SJ_NS1G_6thread17LinearCombinationISI_Li1EffLNS1L_9ScaleType4KindE0ELNS_15FloatRoundStyleE2ESI_EENS1_15EpilogueDefaultEEEEEvvEEEEvNT_6ParamsE)
        /*0020*/ 	.word	0x00000000
.L_19:


//--------------------- .nv.compat                --------------------------
	.section	.nv.compat,"",@"SHT_CUDA_COMPAT_INFO"
	.align	4
        /*0000*/ 	.byte	0x02, 0x09, 0x01, 0x00, 0x02, 0x02, 0x04, 0x00, 0x02, 0x05, 0x05, 0x00, 0x03, 0x07, 0x01, 0x01
        /*0010*/ 	.byte	0x02, 0x03, 0x01, 0x00, 0x02, 0x06, 0x01, 0x00, 0x04, 0x0b, 0x08, 0x00, 0x00, 0x00, 0x00, 0x00
        /*0020*/ 	.byte	0x00, 0x00, 0x00, 0x00


//--------------------- .nv.info._ZN7cutlass13device_kernelINS_4gemm6kernel13GemmUniversalIN4cute5tupleIJiiiiEEENS1_10collective13CollectiveMmaINS1_34MainloopSm90TmaGmmaWarpSpecializedILi2ENS5_IJNS4_1CILi1EEESB_SB_EEENS1_35KernelTmaWarpSpecializedCooperativeEEENS5_IJNSA_ILi256EEENSA_ILi128EEESG_EEENS_6half_tENS5_IJlSB_lEEESI_SJ_NS4_8TiledMMAINS4_8MMA_AtomIJNS4_4SM904GMMA26MMA_64x128x16_F32F16F16_SSILNSN_5MajorE0ELSP_0ELNSN_7ScaleInE1ELSQ_1EEEEEENS4_6LayoutINS5_IJNSA_ILi2EEESB_SB_EEENS5_IJSB_NSA_ILi0EEESW_EEEEENS5_IJNS4_10UnderscoreESZ_SZ_EEEEENS4_13SM90_TMA_LOADENS4_14ComposedLayoutINS4_7SwizzleILi3ELi4ELi3EEENS4_18smem_ptr_flag_bitsILi16EEENST_INS5_IJNSA_ILi8EEENSA_ILi64EEEEEENS5_IJS19_SB_EEEEEEEvNS4_8identityES12_S1D_vS1E_EENS_8epilogue10collective6detail29Sm90TmaWarpSpecializedAdapterINS1H_15DefaultEpilogueISI_SJ_SJ_NS1G_6thread17LinearCombinationISI_Li1EffLNS1L_9ScaleType4KindE0ELNS_15FloatRoundStyleE2ESI_EENS1_15EpilogueDefaultEEEEEvvEEEEvNT_6ParamsE --------------------------
	.section	.nv.info._ZN7cutlass13device_kernelINS_4gemm6kernel13GemmUniversalIN4cute5tupleIJiiiiEEENS1_10collective13CollectiveMmaINS1_34MainloopSm90TmaGmmaWarpSpecializedILi2ENS5_IJNS4_1CILi1EEESB_SB_EEENS1_35KernelTmaWarpSpecializedCooperativeEEENS5_IJNSA_ILi256EEENSA_ILi128EEESG_EEENS_6half_tENS5_IJlSB_lEEESI_SJ_NS4_8TiledMMAINS4_8MMA_AtomIJNS4_4SM904GMMA26MMA_64x128x16_F32F16F16_SSILNSN_5MajorE0ELSP_0ELNSN_7ScaleInE1ELSQ_1EEEEEENS4_6LayoutINS5_IJNSA_ILi2EEESB_SB_EEENS5_IJSB_NSA_ILi0EEESW_EEEEENS5_IJNS4_10UnderscoreESZ_SZ_EEEEENS4_13SM90_TMA_LOADENS4_14ComposedLayoutINS4_7SwizzleILi3ELi4ELi3EEENS4_18smem_ptr_flag_bitsILi16EEENST_INS5_IJNSA_ILi8EEENSA_ILi64EEEEEENS5_IJS19_SB_EEEEEEEvNS4_8identityES12_S1D_vS1E_EENS_8epilogue10collective6detail29Sm90TmaWarpSpecializedAdapterINS1H_15DefaultEpilogueISI_SJ_SJ_NS1G_6thread17LinearCombinationISI_Li1EffLNS1L_9ScaleType4KindE0ELNS_15FloatRoundStyleE2ESI_EENS1_15EpilogueDefaultEEEEEvvEEEEvNT_6ParamsE,"",@"SHT_CUDA_INFO"
	.sectionflags	@""
	.align	4


	//----- nvinfo : EIATTR_CUDA_API_VERSION
	.align		4
        /*0000*/ 	.byte	0x04, 0x37
        /*0002*/ 	.short	(.L_21 - .L_20)
.L_20:
        /*0004*/ 	.word	0x00000082


	//----- nvinfo : EIATTR_KPARAM_INFO
	.align		4
.L_21:
        /*0008*/ 	.byte	0x04, 0x17
        /*000a*/ 	.short	(.L_23 - .L_22)
.L_22:
        /*000c*/ 	.word	0x00000000
        /*0010*/ 	.short	0x0000
        /*0012*/ 	.short	0x0070
        /*0014*/ 	.byte	0x00, 0xf0, 0x01, 0x10


	//----- nvinfo : EIATTR_SPARSE_MMA_MASK
	.align		4
.L_23:
        /*0018*/ 	.byte	0x03, 0x50
        /*001a*/ 	.short	0x0000


	//----- nvinfo : EIATTR_MAXREG_COUNT
	.align		4
        /*001c*/ 	.byte	0x03, 0x1b
        /*001e*/ 	.short	0x00a8


	//----- nvinfo : EIATTR_NUM_BARRIERS
	.align		4
        /*0020*/ 	.byte	0x02, 0x4c
        /*0022*/ 	.byte	0x01
	.zero		1


	//----- nvinfo : EIATTR_EXTERNS
	.align		4
        /*0024*/ 	.byte	0x04, 0x0f
        /*0026*/ 	.short	(.L_25 - .L_24)


	//   ....[0]....
	.align		4
.L_24:
        /*0028*/ 	.word	index@(__assertfail)


	//----- nvinfo : EIATTR_MERCURY_ISA_VERSION
	.align		4
.L_25:
        /*002c*/ 	.byte	0x03, 0x5f
        /*002e*/ 	.short	0x0101


	//----- nvinfo : EIATTR_INT_WARP_WIDE_INSTR_OFFSETS
	.align		4
        /*0030*/ 	.byte	0x04, 0x31
        /*0032*/ 	.short	(.L_27 - .L_26)


	//   ....[0]....
.L_26:
        /*0034*/ 	.word	0x00000370


	//   ....[1]....
        /*0038*/ 	.word	0x000003a0


	//   ....[2]....
        /*003c*/ 	.word	0x00000480


	//----- nvinfo : EIATTR_COOP_GROUP_MASK_REGIDS
	.align		4
.L_27:
        /*0040*/ 	.byte	0x04, 0x29
        /*0042*/ 	.short	(.L_29 - .L_28)


	//   ....[0]....
.L_28:
        /*0044*/ 	.word	0xffffffff


	//   ....[1]....
        /*0048*/ 	.word	0xffffffff


	//   ....[2]....
        /*004c*/ 	.word	0xffffffff


	//   ....[3]....
        /*0050*/ 	.word	0xffffffff


	//   ....[4]....
        /*0054*/ 	.word	0xffffffff


	//----- nvinfo : EIATTR_COOP_GROUP_INSTR_OFFSETS
	.align		4
.L_29:
        /*0058*/ 	.byte	0x04, 0x28
        /*005a*/ 	.short	(.L_31 - .L_30)


	//   ....[0]....
.L_30:
        /*005c*/ 	.word	0x00000060


	//   ....[1]....
        /*0060*/ 	.word	0x00000070


	//   ....[2]....
        /*0064*/ 	.word	0x00000130


	//   ....[3]....
        /*0068*/ 	.word	0x00000280


	//   ....[4]....
        /*006c*/ 	.word	0x00000f30


	//----- nvinfo : EIATTR_REG_RECONFIG
	.align		4
.L_31:
        /*0070*/ 	.byte	0x01, 0x54
	.zero		2


	//----- nvinfo : EIATTR_SYSCALL_OFFSETS
	.align		4
        /*0074*/ 	.byte	0x04, 0x46
        /*0076*/ 	.short	(.L_33 - .L_32)


	//   ....[0]....
.L_32:
        /*0078*/ 	.word	0x000010f0


	//----- nvinfo : EIATTR_MBARRIER_INSTR_OFFSETS
	.align		4
.L_33:
        /*007c*/ 	.byte	0x04, 0x39
        /*007e*/ 	.short	(.L_35 - .L_34)


	//   ....[0]....
.L_34:
        /*0080*/ 	.word	0x00000230
        /*0084*/ 	.word	0x000000ff
        /*0088*/ 	.word	0x00000000
        /*008c*/ 	.short	0x0100
        /*008e*/ 	.byte	0x08
	.zero		1


	//   ....[1]....
        /*0090*/ 	.word	0x00000240
        /*0094*/ 	.word	0x000000ff
        /*0098*/ 	.word	0x00000010
        /*009c*/ 	.short	0x0100
        /*009e*/ 	.byte	0x08
	.zero		1


	//   ....[2]....
        /*00a0*/ 	.word	0x00000250
        /*00a4*/ 	.word	0x000000ff
        /*00a8*/ 	.word	0x00000008
        /*00ac*/ 	.short	0x0100
        /*00ae*/ 	.byte	0x08
	.zero		1


	//   ....[3]....
        /*00b0*/ 	.word	0x00000260
        /*00b4*/ 	.word	0x000000ff
        /*00b8*/ 	.word	0x00000018
        /*00bc*/ 	.short	0x0100
        /*00be*/ 	.byte	0x08
	.zero		1


	//   ....[4]....
        /*00c0*/ 	.word	0x000004f0
        /*00c4*/ 	.word	0x000000ff
        /*00c8*/ 	.word	0x00000030
        /*00cc*/ 	.short	0x0100
        /*00ce*/ 	.byte	0x06
	.zero		1


	//   ....[5]....
        /*00d0*/ 	.word	0x00000550
        /*00d4*/ 	.word	0x000000ff
        /*00d8*/ 	.word	0x00000038
        /*00dc*/ 	.short	0x0100
        /*00de*/ 	.byte	0x06
	.zero		1


	//   ....[6]....
        /*00e0*/ 	.word	0x00001170
        /*00e4*/ 	.word	0x00000003
        /*00e8*/ 	.word	0x00000000
        /*00ec*/ 	.short	0x010a
        /*00ee*/ 	.byte	0x3f
	.zero		1


	//   ....[7]....
        /*00f0*/ 	.word	0x000011b0
        /*00f4*/ 	.word	0x00000003
        /*00f8*/ 	.word	0x00000000
        /*00fc*/ 	.short	0x010a
        /*00fe*/ 	.byte	0x3f
	.zero		1


	//   ....[8]....
        /*0100*/ 	.word	0x000019a0
        /*0104*/ 	.word	0x000000ff
        /*0108*/ 	.word	0x00000000
        /*010c*/ 	.short	0x010a
        /*010e*/ 	.byte	0x09
	.zero		1


	//   ....[9]....
        /*0110*/ 	.word	0x000019e0
        /*0114*/ 	.word	0x000000ff
        /*0118*/ 	.word	0x00000000
        /*011c*/ 	.short	0x010a
        /*011e*/ 	.byte	0x09
	.zero		1


	//   ....[10]....
        /*0120*/ 	.word	0x00002090
        /*0124*/ 	.word	0x000000ff
        /*0128*/ 	.word	0x00000000
        /*012c*/ 	.short	0x0101
        /*012e*/ 	.byte	0x08
	.zero		1


	//   ....[11]....
        /*0130*/ 	.word	0x00002270
        /*0134*/ 	.word	0x000000ff
        /*0138*/ 	.word	0x00000000
        /*013c*/ 	.short	0x0101
        /*013e*/ 	.byte	0x04
	.zero		1


	//   ....[12]....
        /*0140*/ 	.word	0x0000bb30
        /*0144*/ 	.word	0x0000000c
        /*0148*/ 	.word	0x00000010
        /*014c*/ 	.short	0x010a
        /*014e*/ 	.byte	0x3f
	.zero		1


	//   ....[13]....
        /*0150*/ 	.word	0x0000bfb0
        /*0154*/ 	.word	0x00000005
        /*0158*/ 	.word	0x00000038
        /*015c*/ 	.short	0x0101
        /*015e*/ 	.byte	0x3f
	.zero		1


	//   ....[14]....
        /*0160*/ 	.word	0x0000c6b0
        /*0164*/ 	.word	0x00000007
        /*0168*/ 	.word	0x00000000
        /*016c*/ 	.short	0x010a
        /*016e*/ 	.byte	0x3f
	.zero		1


	//   ....[15]....
        /*0170*/ 	.word	0x0000c730
        /*0174*/ 	.word	0x00000005
        /*0178*/ 	.word	0x00000000
        /*017c*/ 	.short	0x010a
        /*017e*/ 	.byte	0x3f
	.zero		1


	//   ....[16]....
        /*0180*/ 	.word	0x0000c790
        /*0184*/ 	.word	0x00000003
        /*0188*/ 	.word	0x00000000
        /*018c*/ 	.short	0x010a
        /*018e*/ 	.byte	0x3f
	.zero		1


	//   ....[17]....
        /*0190*/ 	.word	0x0000c7f0
        /*0194*/ 	.word	0x00000004
        /*0198*/ 	.word	0x00000000
        /*019c*/ 	.short	0x010a
        /*019e*/ 	.byte	0x3f
	.zero		1


	//   ....[18]....
        /*01a0*/ 	.word	0x0000c8c0
        /*01a4*/ 	.word	0x0000000c
        /*01a8*/ 	.word	0x00000010
        /*01ac*/ 	.short	0x010a
        /*01ae*/ 	.byte	0x3f
	.zero		1


	//   ....[19]....
        /*01b0*/ 	.word	0x0000c990
        /*01b4*/ 	.word	0x00000007
        /*01b8*/ 	.word	0x00000000
        /*01bc*/ 	.short	0x010a
        /*01be*/ 	.byte	0x3f
	.zero		1


	//----- nvinfo : EIATTR_NUM_MBARRIERS
	.align		4
.L_35:
        /*01c0*/ 	.byte	0x03, 0x38
        /*01c2*/ 	.short	0x0006


	//----- nvinfo : EIATTR_EXIT_INSTR_OFFSETS
	.align		4
        /*01c4*/ 	.byte	0x04, 0x1c
        /*01c6*/ 	.short	(.L_37 - .L_36)


	//   ....[0]....
.L_36:
        /*01c8*/ 	.word	0x000005a0


	//   ....[1]....
        /*01cc*/ 	.word	0x00000e60


	//   ....[2]....
        /*01d0*/ 	.word	0x0000b1a0


	//   ....[3]....
        /*01d4*/ 	.word	0x0000b7d0


	//   ....[4]....
        /*01d8*/ 	.word	0x0000c780


	//----- nvinfo : EIATTR_MAX_THREADS
	.align		4
.L_37:
        /*01dc*/ 	.byte	0x04, 0x05
        /*01de*/ 	.short	(.L_39 - .L_38)
.L_38:
        /*01e0*/ 	.word	0x00000180
        /*01e4*/ 	.word	0x00000001
        /*01e8*/ 	.word	0x00000001


	//----- nvinfo : EIATTR_CRS_STACK_SIZE
	.align		4
.L_39:
        /*01ec*/ 	.byte	0x04, 0x1e
        /*01ee*/ 	.short	(.L_41 - .L_40)
.L_40:
        /*01f0*/ 	.word	0x00000000


	//----- nvinfo : EIATTR_CBANK_PARAM_SIZE
	.align		4
.L_41:
        /*01f4*/ 	.byte	0x03, 0x19
        /*01f6*/ 	.short	0x0470


	//----- nvinfo : EIATTR_PARAM_CBANK
	.align		4
        /*01f8*/ 	.byte	0x04, 0x0a
        /*01fa*/ 	.short	(.L_43 - .L_42)
	.align		4
.L_42:
        /*01fc*/ 	.word	index@(.nv.constant0._ZN7cutlass13device_kernelINS_4gemm6kernel13GemmUniversalIN4cute5tupleIJiiiiEEENS1_10collective13CollectiveMmaINS1_34MainloopSm90TmaGmmaWarpSpecializedILi2ENS5_IJNS4_1CILi1EEESB_SB_EEENS1_35KernelTmaWarpSpecializedCooperativeEEENS5_IJNSA_ILi256EEENSA_ILi128EEESG_EEENS_6half_tENS5_IJlSB_lEEESI_SJ_NS4_8TiledMMAINS4_8MMA_AtomIJNS4_4SM904GMMA26MMA_64x128x16_F32F16F16_SSILNSN_5MajorE0ELSP_0ELNSN_7ScaleInE1ELSQ_1EEEEEENS4_6LayoutINS5_IJNSA_ILi2EEESB_SB_EEENS5_IJSB_NSA_ILi0EEESW_EEEEENS5_IJNS4_10UnderscoreESZ_SZ_EEEEENS4_13SM90_TMA_LOADENS4_14ComposedLayoutINS4_7SwizzleILi3ELi4ELi3EEENS4_18smem_ptr_flag_bitsILi16EEENST_INS5_IJNSA_ILi8EEENSA_ILi64EEEEEENS5_IJS19_SB_EEEEEEEvNS4_8identityES12_S1D_vS1E_EENS_8epilogue10collective6detail29Sm90TmaWarpSpecializedAdapterINS1H_15DefaultEpilogueISI_SJ_SJ_NS1G_6thread17LinearCombinationISI_Li1EffLNS1L_9ScaleType4KindE0ELNS_15FloatRoundStyleE2ESI_EENS1_15EpilogueDefaultEEEEEvvEEEEvNT_6ParamsE)
        /*0200*/ 	.short	0x0210
        /*0202*/ 	.short	0x0470


	//----- nvinfo : EIATTR_SW_WAR
	.align		4
.L_43:
        /*0204*/ 	.byte	0x04, 0x36
        /*0206*/ 	.short	(.L_45 - .L_44)
.L_44:
        /*0208*/ 	.word	0x00000008
.L_45:


//--------------------- .nv.callgraph             --------------------------
	.section	.nv.callgraph,"",@"SHT_CUDA_CALLGRAPH"
	.align	4
	.sectionentsize	8
	.align		4
        /*0000*/ 	.word	0x00000000
	.align		4
        /*0004*/ 	.word	0xffffffff
	.align		4
        /*0008*/ 	.word	index@(_ZN7cutlass13device_kernelINS_4gemm6kernel13GemmUniversalIN4cute5tupleIJiiiiEEENS1_10collective13CollectiveMmaINS1_34MainloopSm90TmaGmmaWarpSpecializedILi2ENS5_IJNS4_1CILi1EEESB_SB_EEENS1_35KernelTmaWarpSpecializedCooperativeEEENS5_IJNSA_ILi256EEENSA_ILi128EEESG_EEENS_6half_tENS5_IJlSB_lEEESI_SJ_NS4_8TiledMMAINS4_8MMA_AtomIJNS4_4SM904GMMA26MMA_64x128x16_F32F16F16_SSILNSN_5MajorE0ELSP_0ELNSN_7ScaleInE1ELSQ_1EEEEEENS4_6LayoutINS5_IJNSA_ILi2EEESB_SB_EEENS5_IJSB_NSA_ILi0EEESW_EEEEENS5_IJNS4_10UnderscoreESZ_SZ_EEEEENS4_13SM90_TMA_LOADENS4_14ComposedLayoutINS4_7SwizzleILi3ELi4ELi3EEENS4_18smem_ptr_flag_bitsILi16EEENST_INS5_IJNSA_ILi8EEENSA_ILi64EEEEEENS5_IJS19_SB_EEEEEEEvNS4_8identityES12_S1D_vS1E_EENS_8epilogue10collective6detail29Sm90TmaWarpSpecializedAdapterINS1H_15DefaultEpilogueISI_SJ_SJ_NS1G_6thread17LinearCombinationISI_Li1EffLNS1L_9ScaleType4KindE0ELNS_15FloatRoundStyleE2ESI_EENS1_15EpilogueDefaultEEEEEvvEEEEvNT_6ParamsE)
	.align		4
        /*000c*/ 	.word	index@(__assertfail)
	.align		4
        /*0010*/ 	.word	0x00000000
	.align		4
        /*0014*/ 	.word	0xfffffffe
	.align		4
        /*0018*/ 	.word	0x00000000
	.align		4
        /*001c*/ 	.word	0xfffffffd
	.align		4
        /*0020*/ 	.word	0x00000000
	.align		4
        /*0024*/ 	.word	0xfffffffc


//--------------------- .nv.constant4             --------------------------
	.section	.nv.constant4,"a",@progbits
	.align	8
	.align		8
.nv.constant4:
        /*0000*/ 	.dword	__assertfail
	.align		8
        /*0008*/ 	.dword	__unnamed_1
	.align		8
        /*0010*/ 	.dword	_ZN40_INTERNAL_fef64e0b_4_k_cu_4971def5_162034cuda3std3__45__cpo5beginE
	.align		8
        /*0018*/ 	.dword	_ZN40_INTERNAL_fef64e0b_4_k_cu_4971def5_162034cuda3std3__45__cpo3endE
	.align		8
        /*0020*/ 	.dword	_ZN40_INTERNAL_fef64e0b_4_k_cu_4971def5_162034cuda3std3__45__cpo6cbeginE
	.align		8
        /*0028*/ 	.dword	_ZN40_INTERNAL_fef64e0b_4_k_cu_4971def5_162034cuda3std3__45__cpo4cendE
	.align		8
        /*0030*/ 	.dword	_ZN40_INTERNAL_fef64e0b_4_k_cu_4971def5_162034cuda3std3__442_GLOBAL__N__fef64e0b_4_k_cu_4971def5_162036ignoreE
	.align		8
        /*0038*/ 	.dword	_ZN40_INTERNAL_fef64e0b_4_k_cu_4971def5_162034cuda3std3__419piecewise_constructE
	.align		8
        /*0040*/ 	.dword	_ZN40_INTERNAL_fef64e0b_4_k_cu_4971def5_162034cuda3std3__48in_placeE
	.align		8
        /*0048*/ 	.dword	_ZN40_INTERNAL_fef64e0b_4_k_cu_4971def5_162034cuda3std6ranges3__45__cpo4swapE
	.align		8
        /*0050*/ 	.dword	_ZN40_INTERNAL_fef64e0b_4_k_cu_4971def5_162034cuda3std6ranges3__45__cpo9iter_moveE
	.align		8
        /*0058*/ 	.dword	_ZN40_INTERNAL_fef64e0b_4_k_cu_4971def5_162034cute7productE
	.align		8
        /*0060*/ 	.dword	_ZN40_INTERNAL_fef64e0b_4_k_cu_4971def5_162034cute1_E
	.align		8
        /*0068*/ 	.dword	$str$22
	.align		8
        /*0070*/ 	.dword	$str$23


//--------------------- .text._ZN7cutlass13device_kernelINS_4gemm6kernel13GemmUniversalIN4cute5tupleIJiiiiEEENS1_10collective13CollectiveMmaINS1_34MainloopSm90TmaGmmaWarpSpecializedILi2ENS5_IJNS4_1CILi1EEESB_SB_EEENS1_35KernelTmaWarpSpecializedCooperativeEEENS5_IJNSA_ILi256EEENSA_ILi128EEESG_EEENS_6half_tENS5_IJlSB_lEEESI_SJ_NS4_8TiledMMAINS4_8MMA_AtomIJNS4_4SM904GMMA26MMA_64x128x16_F32F16F16_SSILNSN_5MajorE0ELSP_0ELNSN_7ScaleInE1ELSQ_1EEEEEENS4_6LayoutINS5_IJNSA_ILi2EEESB_SB_EEENS5_IJSB_NSA_ILi0EEESW_EEEEENS5_IJNS4_10UnderscoreESZ_SZ_EEEEENS4_13SM90_TMA_LOADENS4_14ComposedLayoutINS4_7SwizzleILi3ELi4ELi3EEENS4_18smem_ptr_flag_bitsILi16EEENST_INS5_IJNSA_ILi8EEENSA_ILi64EEEEEENS5_IJS19_SB_EEEEEEEvNS4_8identityES12_S1D_vS1E_EENS_8epilogue10collective6detail29Sm90TmaWarpSpecializedAdapterINS1H_15DefaultEpilogueISI_SJ_SJ_NS1G_6thread17LinearCombinationISI_Li1EffLNS1L_9ScaleType4KindE0ELNS_15FloatRoundStyleE2ESI_EENS1_15EpilogueDefaultEEEEEvvEEEEvNT_6ParamsE --------------------------
	.section	.text._ZN7cutlass13device_kernelINS_4gemm6kernel13GemmUniversalIN4cute5tupleIJiiiiEEENS1_10collective13CollectiveMmaINS1_34MainloopSm90TmaGmmaWarpSpecializedILi2ENS5_IJNS4_1CILi1EEESB_SB_EEENS1_35KernelTmaWarpSpecializedCooperativeEEENS5_IJNSA_ILi256EEENSA_ILi128EEESG_EEENS_6half_tENS5_IJlSB_lEEESI_SJ_NS4_8TiledMMAINS4_8MMA_AtomIJNS4_4SM904GMMA26MMA_64x128x16_F32F16F16_SSILNSN_5MajorE0ELSP_0ELNSN_7ScaleInE1ELSQ_1EEEEEENS4_6LayoutINS5_IJNSA_ILi2EEESB_SB_EEENS5_IJSB_NSA_ILi0EEESW_EEEEENS5_IJNS4_10UnderscoreESZ_SZ_EEEEENS4_13SM90_TMA_LOADENS4_14ComposedLayoutINS4_7SwizzleILi3ELi4ELi3EEENS4_18smem_ptr_flag_bitsILi16EEENST_INS5_IJNSA_ILi8EEENSA_ILi64EEEEEENS5_IJS19_SB_EEEEEEEvNS4_8identityES12_S1D_vS1E_EENS_8epilogue10collective6detail29Sm90TmaWarpSpecializedAdapterINS1H_15DefaultEpilogueISI_SJ_SJ_NS1G_6thread17LinearCombinationISI_Li1EffLNS1L_9ScaleType4KindE0ELNS_15FloatRoundStyleE2ESI_EENS1_15EpilogueDefaultEEEEEvvEEEEvNT_6ParamsE,"ax",@progbits
	.align	128
.text._ZN7cutlass13device_kernelINS_4gemm6kernel13GemmUniversalIN4cute5tupleIJiiiiEEENS1_10collective13CollectiveMmaINS1_34MainloopSm90TmaGmmaWarpSpecializedILi2ENS5_IJNS4_1CILi1EEESB_SB_EEENS1_35KernelTmaWarpSpecializedCooperativeEEENS5_IJNSA_ILi256EEENSA_ILi128EEESG_EEENS_6half_tENS5_IJlSB_lEEESI_SJ_NS4_8TiledMMAINS4_8MMA_AtomIJNS4_4SM904GMMA26MMA_64x128x16_F32F16F16_SSILNSN_5MajorE0ELSP_0ELNSN_7ScaleInE1ELSQ_1EEEEEENS4_6LayoutINS5_IJNSA_ILi2EEESB_SB_EEENS5_IJSB_NSA_ILi0EEESW_EEEEENS5_IJNS4_10UnderscoreESZ_SZ_EEEEENS4_13SM90_TMA_LOADENS4_14ComposedLayoutINS4_7SwizzleILi3ELi4ELi3EEENS4_18smem_ptr_flag_bitsILi16EEENST_INS5_IJNSA_ILi8EEENSA_ILi64EEEEEENS5_IJS19_SB_EEEEEEEvNS4_8identityES12_S1D_vS1E_EENS_8epilogue10collective6detail29Sm90TmaWarpSpecializedAdapterINS1H_15DefaultEpilogueISI_SJ_SJ_NS1G_6thread17LinearCombinationISI_Li1EffLNS1L_9ScaleType4KindE0ELNS_15FloatRoundStyleE2ESI_EENS1_15EpilogueDefaultEEEEEvvEEEEvNT_6ParamsE:
        .type           _ZN7cutlass13device_kernelINS_4gemm6kernel13GemmUniversalIN4cute5tupleIJiiiiEEENS1_10collective13CollectiveMmaINS1_34MainloopSm90TmaGmmaWarpSpecializedILi2ENS5_IJNS4_1CILi1EEESB_SB_EEENS1_35KernelTmaWarpSpecializedCooperativeEEENS5_IJNSA_ILi256EEENSA_ILi128EEESG_EEENS_6half_tENS5_IJlSB_lEEESI_SJ_NS4_8TiledMMAINS4_8MMA_AtomIJNS4_4SM904GMMA26MMA_64x128x16_F32F16F16_SSILNSN_5MajorE0ELSP_0ELNSN_7ScaleInE1ELSQ_1EEEEEENS4_6LayoutINS5_IJNSA_ILi2EEESB_SB_EEENS5_IJSB_NSA_ILi0EEESW_EEEEENS5_IJNS4_10UnderscoreESZ_SZ_EEEEENS4_13SM90_TMA_LOADENS4_14ComposedLayoutINS4_7SwizzleILi3ELi4ELi3EEENS4_18smem_ptr_flag_bitsILi16EEENST_INS5_IJNSA_ILi8EEENSA_ILi64EEEEEENS5_IJS19_SB_EEEEEEEvNS4_8identityES12_S1D_vS1E_EENS_8epilogue10collective6detail29Sm90TmaWarpSpecializedAdapterINS1H_15DefaultEpilogueISI_SJ_SJ_NS1G_6thread17LinearCombinationISI_Li1EffLNS1L_9ScaleType4KindE0ELNS_15FloatRoundStyleE2ESI_EENS1_15EpilogueDefaultEEEEEvvEEEEvNT_6ParamsE,@function
        .size           _ZN7cutlass13device_kernelINS_4gemm6kernel13GemmUniversalIN4cute5tupleIJiiiiEEENS1_10collective13CollectiveMmaINS1_34MainloopSm90TmaGmmaWarpSpecializedILi2ENS5_IJNS4_1CILi1EEESB_SB_EEENS1_35KernelTmaWarpSpecializedCooperativeEEENS5_IJNSA_ILi256EEENSA_ILi128EEESG_EEENS_6half_tENS5_IJlSB_lEEESI_SJ_NS4_8TiledMMAINS4_8MMA_AtomIJNS4_4SM904GMMA26MMA_64x128x16_F32F16F16_SSILNSN_5MajorE0ELSP_0ELNSN_7ScaleInE1ELSQ_1EEEEEENS4_6LayoutINS5_IJNSA_ILi2EEESB_SB_EEENS5_IJSB_NSA_ILi0EEESW_EEEEENS5_IJNS4_10UnderscoreESZ_SZ_EEEEENS4_13SM90_TMA_LOADENS4_14ComposedLayoutINS4_7SwizzleILi3ELi4ELi3EEENS4_18smem_ptr_flag_bitsILi16EEENST_INS5_IJNSA_ILi8EEENSA_ILi64EEEEEENS5_IJS19_SB_EEEEEEEvNS4_8identityES12_S1D_vS1E_EENS_8epilogue10collective6detail29Sm90TmaWarpSpecializedAdapterINS1H_15DefaultEpilogueISI_SJ_SJ_NS1G_6thread17LinearCombinationISI_Li1EffLNS1L_9ScaleType4KindE0ELNS_15FloatRoundStyleE2ESI_EENS1_15EpilogueDefaultEEEEEvvEEEEvNT_6ParamsE,(.L_x_316 - _ZN7cutlass13device_kernelINS_4gemm6kernel13GemmUniversalIN4cute5tupleIJiiiiEEENS1_10collective13CollectiveMmaINS1_34MainloopSm90TmaGmmaWarpSpecializedILi2ENS5_IJNS4_1CILi1EEESB_SB_EEENS1_35KernelTmaWarpSpecializedCooperativeEEENS5_IJNSA_ILi256EEENSA_ILi128EEESG_EEENS_6half_tENS5_IJlSB_lEEESI_SJ_NS4_8TiledMMAINS4_8MMA_AtomIJNS4_4SM904GMMA26MMA_64x128x16_F32F16F16_SSILNSN_5MajorE0ELSP_0ELNSN_7ScaleInE1ELSQ_1EEEEEENS4_6LayoutINS5_IJNSA_ILi2EEESB_SB_EEENS5_IJSB_NSA_ILi0EEESW_EEEEENS5_IJNS4_10UnderscoreESZ_SZ_EEEEENS4_13SM90_TMA_LOADENS4_14ComposedLayoutINS4_7SwizzleILi3ELi4ELi3EEENS4_18smem_ptr_flag_bitsILi16EEENST_INS5_IJNSA_ILi8EEENSA_ILi64EEEEEENS5_IJS19_SB_EEEEEEEvNS4_8identityES12_S1D_vS1E_EENS_8epilogue10collective6detail29Sm90TmaWarpSpecializedAdapterINS1H_15DefaultEpilogueISI_SJ_SJ_NS1G_6thread17LinearCombinationISI_Li1EffLNS1L_9ScaleType4KindE0ELNS_15FloatRoundStyleE2ESI_EENS1_15EpilogueDefaultEEEEEvvEEEEvNT_6ParamsE)
        .other          _ZN7cutlass13device_kernelINS_4gemm6kernel13GemmUniversalIN4cute5tupleIJiiiiEEENS1_10collective13CollectiveMmaINS1_34MainloopSm90TmaGmmaWarpSpecializedILi2ENS5_IJNS4_1CILi1EEESB_SB_EEENS1_35KernelTmaWarpSpecializedCooperativeEEENS5_IJNSA_ILi256EEENSA_ILi128EEESG_EEENS_6half_tENS5_IJlSB_lEEESI_SJ_NS4_8TiledMMAINS4_8MMA_AtomIJNS4_4SM904GMMA26MMA_64x128x16_F32F16F16_SSILNSN_5MajorE0ELSP_0ELNSN_7ScaleInE1ELSQ_1EEEEEENS4_6LayoutINS5_IJNSA_ILi2EEESB_SB_EEENS5_IJSB_NSA_ILi0EEESW_EEEEENS5_IJNS4_10UnderscoreESZ_SZ_EEEEENS4_13SM90_TMA_LOADENS4_14ComposedLayoutINS4_7SwizzleILi3ELi4ELi3EEENS4_18smem_ptr_flag_bitsILi16EEENST_INS5_IJNSA_ILi8EEENSA_ILi64EEEEEENS5_IJS19_SB_EEEEEEEvNS4_8identityES12_S1D_vS1E_EENS_8epilogue10collective6detail29Sm90TmaWarpSpecializedAdapterINS1H_15DefaultEpilogueISI_SJ_SJ_NS1G_6thread17LinearCombinationISI_Li1EffLNS1L_9ScaleType4KindE0ELNS_15FloatRoundStyleE2ESI_EENS1_15EpilogueDefaultEEEEEvvEEEEvNT_6ParamsE,@"STO_CUDA_ENTRY STV_DEFAULT"
_ZN7cutlass13device_kernelINS_4gemm6kernel13GemmUniversalIN4cute5tupleIJiiiiEEENS1_10collective13CollectiveMmaINS1_34MainloopSm90TmaGmmaWarpSpecializedILi2ENS5_IJNS4_1CILi1EEESB_SB_EEENS1_35KernelTmaWarpSpecializedCooperativeEEENS5_IJNSA_ILi256EEENSA_ILi128EEESG_EEENS_6half_tENS5_IJlSB_lEEESI_SJ_NS4_8TiledMMAINS4_8MMA_AtomIJNS4_4SM904GMMA26MMA_64x128x16_F32F16F16_SSILNSN_5MajorE0ELSP_0ELNSN_7ScaleInE1ELSQ_1EEEEEENS4_6LayoutINS5_IJNSA_ILi2EEESB_SB_EEENS5_IJSB_NSA_ILi0EEESW_EEEEENS5_IJNS4_10UnderscoreESZ_SZ_EEEEENS4_13SM90_TMA_LOADENS4_14ComposedLayoutINS4_7SwizzleILi3ELi4ELi3EEENS4_18smem_ptr_flag_bitsILi16EEENST_INS5_IJNSA_ILi8EEENSA_ILi64EEEEEENS5_IJS19_SB_EEEEEEEvNS4_8identityES12_S1D_vS1E_EENS_8epilogue10collective6detail29Sm90TmaWarpSpecializedAdapterINS1H_15DefaultEpilogueISI_SJ_SJ_NS1G_6thread17LinearCombinationISI_Li1EffLNS1L_9ScaleType4KindE0ELNS_15FloatRoundStyleE2ESI_EENS1_15EpilogueDefaultEEEEEvvEEEEvNT_6ParamsE:
[----:B------:R-:W0:Y:S01]  /*0000*/  LDC R1, c[0x0][0x28] ;  /* 0x00000a00ff017b82 */ /* 0x000e220000000800 */
[----:B------:R-:W1:Y:S01]  /*0010*/  S2R R18, SR_TID.X ;  /* 0x0000000000127919 */ /* 0x000e620000002100 */
[----:B------:R-:W-:Y:S01]  /*0020*/  ELECT P0, URZ, PT ;  /* 0x00000000003f782f */ /* 0x000fe20003800000 */
[----:B------:R-:W-:Y:S01]  /*0030*/  BSSY B0, `(.L_x_0) ;  /* 0x000000f000007945 */ /* 0x000fe20003800000 */
[--C-:B-1----:R-:W-:Y:S02]  /*0040*/  SHF.R.U32.HI R0, RZ, 0x5, R18.reuse ;  /* 0x00000005ff007819 */ /* 0x102fe40000011612 */
[----:B------:R-:W-:-:S03]  /*0050*/  SHF.R.U32.HI R22, RZ, 0x7, R18 ;  /* 0x00000007ff167819 */ /* 0x000fc60000011612 */
[----:B------:R-:W1:Y:S04]  /*0060*/  SHFL.IDX PT, R5, R0, RZ, 0x1f ;  /* 0x00001fff00057589 */ /* 0x000e6800000e0000 */
[----:B------:R2:W3:Y:S01]  /*0070*/  SHFL.IDX PT, R8, R22, RZ, 0x1f ;  /* 0x00001fff16087589 */ /* 0x0004e200000e0000 */
[----:B-1----:R-:W-:-:S13]  /*0080*/  ISETP.NE.OR P0, PT, R5, RZ, !P0 ;  /* 0x000000ff0500720c */ /* 0x002fda0004705670 */
[----:B0-23--:R-:W-:Y:S05]  /*0090*/  @P0 BRA `(.L_x_1) ;  /* 0x0000000000200947 */ /* 0x00dfea0003800000 */
[----:B------:R-:W-:Y:S02]  /*00a0*/  ULDC.64 UR4, c[0x0][0x198] ;  /* 0x0000660000047ab9 */ /* 0x000fe40000000a00 */
[----:B------:R-:W-:Y:S02]  /*00b0*/  UIADD3 UR6, UP0, UR4, 0xf0, URZ ;  /* 0x000000f004067890 */ /* 0x000fe4000ff1e03f */
[----:B------:R-:W-:Y:S02]  /*00c0*/  UIADD3 UR4, UP1, UR4, 0x1f0, URZ ;  /* 0x000001f004047890 */ /* 0x000fe4000ff3e03f */
[----:B------:R-:W-:Y:S02]  /*00d0*/  UIADD3.X UR7, URZ, UR5, URZ, UP0, !UPT ;  /* 0x000000053f077290 */ /* 0x000fe400087fe43f */
[----:B------:R-:W-:-:S07]  /*00e0*/  UIADD3.X UR5, URZ, UR5, URZ, UP1, !UPT ;  /* 0x000000053f057290 */ /* 0x000fce0008ffe43f */
[----:B------:R0:W-:Y:S02]  /*00f0*/  UTMACCTL.PF [UR6] ;  /* 0x00000000060079b9 */ /* 0x0001e40008040000 */
[----:B------:R0:W-:Y:S02]  /*0100*/  UTMACCTL.PF [UR4] ;  /* 0x00000000040079b9 */ /* 0x0001e40008040000 */
[----:B0-----:R-:W-:Y:S01]  /*0110*/  NOP ;  /* 0x0000000000007918 */ /* 0x001fe20000000000 */
.L_x_1:
[----:B------:R-:W-:Y:S05]  /*0120*/  BSYNC B0 ;  /* 0x0000000000007941 */ /* 0x000fea0003800000 */
.L_x_0:
[----:B------:R-:W0:Y:S02]  /*0130*/  SHFL.IDX PT, R2, R0, RZ, 0x1f ;  /* 0x00001fff00027589 */ /* 0x000e2400000e0000 */
[----:B0-----:R-:W-:-:S13]  /*0140*/  ISETP.NE.AND P0, PT, R2, RZ, PT ;  /* 0x000000ff0200720c */ /* 0x001fda0003f05270 */
[----:B------:R-:W-:Y:S05]  /*0150*/  @P0 BRA `(.L_x_2) ;  /* 0x0000000000480947 */ /* 0x000fea0003800000 */
[----:B------:R-:W0:Y:S01]  /*0160*/  S2UR UR8, SR_CgaCtaId ;  /* 0x00000000000879c3 */ /* 0x000e220000008800 */
[----:B------:R-:W-:Y:S01]  /*0170*/  UMOV UR4, 0x400 ;  /* 0x0000040000047882 */ /* 0x000fe20000000000 */
[----:B------:R-:W-:Y:S01]  /*0180*/  UMOV UR5, 0x1 ;  /* 0x0000000100057882 */ /* 0x000fe20000000000 */
[----:B------:R-:W-:Y:S01]  /*0190*/  UMOV UR6, 0x100 ;  /* 0x0000010000067882 */ /* 0x000fe20000000000 */
[----:B------:R-:W-:Y:S01]  /*01a0*/  ELECT P0, URZ, PT ;  /* 0x00000000003f782f */ /* 0x000fe20003800000 */
[----:B------:R-:W-:-:S04]  /*01b0*/  UIADD3 UR6, -UR6, 0x100000, URZ ;  /* 0x0010000006067890 */ /* 0x000fc8000fffe13f */
[----:B------:R-:W-:Y:S02]  /*01c0*/  USHF.L.U32 UR7, UR6, 0xb, URZ ;  /* 0x0000000b06077899 */ /* 0x000fe4000800063f */
[----:B------:R-:W-:Y:S02]  /*01d0*/  USHF.L.U32 UR6, UR6, 0x1, URZ ;  /* 0x0000000106067899 */ /* 0x000fe4000800063f */
[----:B0-----:R-:W-:Y:S02]  /*01e0*/  ULEA UR8, UR8, UR4, 0x18 ;  /* 0x0000000408087291 */ /* 0x001fe4000f8ec03f */
[----:B------:R-:W-:-:S04]  /*01f0*/  UIADD3 UR4, -UR5, 0x100000, URZ ;  /* 0x0010000005047890 */ /* 0x000fc8000fffe13f */
[----:B------:R-:W-:Y:S02]  /*0200*/  USHF.L.U32 UR5, UR4, 0xb, URZ ;  /* 0x0000000b04057899 */ /* 0x000fe4000800063f */
[----:B------:R-:W-:Y:S01]  /*0210*/  USHF.L.U32 UR4, UR4, 0x1, URZ ;  /* 0x0000000104047899 */ /* 0x000fe2000800063f */
[----:B------:R-:W0:Y:S11]  /*0220*/  FENCE.VIEW.ASYNC.S ;  /* 0x00000000000073c6 */ /* 0x000e360000000000 */
[----:B0-----:R0:W1:Y:S01]  /*0230*/  SYNCS.EXCH.64 URZ, [UR8], UR4 ;  /* 0x00000004083f75b2 */ /* 0x0010620008000100 */
[----:B------:R0:W2:Y:S01]  /*0240*/  SYNCS.EXCH.64 URZ, [UR8+0x10], UR6 ;  /* 0x00001006083f75b2 */ /* 0x0000a20008000100 */
[----:B------:R0:W3:Y:S01]  /*0250*/  SYNCS.EXCH.64 URZ, [UR8+0x8], UR4 ;  /* 0x00000804083f75b2 */ /* 0x0000e20008000100 */
[----:B------:R0:W4:Y:S01]  /*0260*/  SYNCS.EXCH.64 URZ, [UR8+0x18], UR6 ;  /* 0x00001806083f75b2 */ /* 0x0001220008000100 */
[----:B------:R-:W-:Y:S01]  /*0270*/  NOP ;  /* 0x0000000000007918 */ /* 0x000fe20000000000 */
.L_x_2:
[----:B------:R-:W5:Y:S01]  /*0280*/  SHFL.IDX PT, R0, R0, RZ, 0x1f ;  /* 0x00001fff00007589 */ /* 0x000f6200000e0000 */
[----:B------:R-:W1:Y:S01]  /*0290*/  LDC R2, c[0x0][0x65c] ;  /* 0x00019700ff027b82 */ /* 0x000e620000000800 */
[----:B------:R-:W-:Y:S02]  /*02a0*/  ELECT P0, URZ, PT ;  /* 0x00000000003f782f */ /* 0x000fe40003800000 */
[----:B------:R-:W-:Y:S01]  /*02b0*/  SHF.R.S32.HI R6, RZ, 0x1f, R5 ;  /* 0x0000001fff067819 */ /* 0x000fe20000011405 */
[----:B------:R-:W2:Y:S01]  /*02c0*/  S2R R3, SR_CTAID.Y ;  /* 0x0000000000037919 */ /* 0x000ea20000002600 */
[----:B0-----:R-:W-:Y:S01]  /*02d0*/  UMOV UR4, 0x20 ;  /* 0x0000002000047882 */ /* 0x001fe20000000000 */
[----:B------:R-:W-:Y:S01]  /*02e0*/  ISETP.NE.AND P2, PT, R8, RZ, PT ;  /* 0x000000ff0800720c */ /* 0x000fe20003f45270 */
[----:B------:R-:W-:Y:S01]  /*02f0*/  NOP ;  /* 0x0000000000007918 */ /* 0x000fe20000000000 */
[----:B------:R-:W0:Y:S01]  /*0300*/  S2R R4, SR_CTAID.X ;  /* 0x0000000000047919 */ /* 0x000e220000002500 */
[----:B------:R-:W-:Y:S01]  /*0310*/  LEA.HI R6, R6, R5, RZ, 0x2 ;  /* 0x0000000506067211 */ /* 0x000fe200078f10ff */
[----:B------:R-:W-:Y:S01]  /*0320*/  NOP ;  /* 0x0000000000007918 */ /* 0x000fe20000000000 */
[----:B-----5:R-:W-:-:S02]  /*0330*/  ISETP.NE.OR P0, PT, R0, RZ, !P0 ;  /* 0x000000ff0000720c */ /* 0x020fc40004705670 */
[----:B-1----:R-:W-:-:S04]  /*0340*/  ISETP.NE.AND P3, PT, R2, 0x1, PT ;  /* 0x000000010200780c */ /* 0x002fc80003f65270 */
[----:B------:R-:W-:Y:S02]  /*0350*/  P2R R0, PR, RZ, 0x8 ;  /* 0x00000008ff007803 */ /* 0x000fe40000000000 */
[----:B------:R-:W-:-:S05]  /*0360*/  LOP3.LUT R0, R6, 0xfffffffc, RZ, 0xc0, !PT ;  /* 0xfffffffc06007812 */ /* 0x000fca00078ec0ff */
[----:B------:R-:W-:Y:S01]  /*0370*/  VOTEU.ALL UP0, P0 ;  /* 0x00000000003f7886 */ /* 0x000fe20000000000 */
[----:B------:R-:W-:Y:S01]  /*0380*/  IMAD.IADD R0, R5, 0x1, -R0 ;  /* 0x0000000105007824 */ /* 0x000fe200078e0a00 */
[----:B------:R-:W0:Y:S01]  /*0390*/  @P3 LDC R17, c[0x0][0x10] ;  /* 0x00000400ff113b82 */ /* 0x000e220000000800 */
[----:B------:R-:W-:Y:S01]  /*03a0*/  VOTEU.ALL UP1, P0 ;  /* 0x00000000003f7886 */ /* 0x000fe20000020000 */
[----:B--2---:R-:W-:Y:S01]  /*03b0*/  @P3 IMAD.MOV.U32 R6, RZ, RZ, R3 ;  /* 0x000000ffff063224 */ /* 0x004fe200078e0003 */
[----:B------:R-:W-:Y:S01]  /*03c0*/  @!UP0 UMOV UR6, 0x400 ;  /* 0x0000040000068882 */ /* 0x000fe20000000000 */
[----:B------:R-:W-:-:S04]  /*03d0*/  @!UP0 UIADD3 UR4, -UR4, 0x100000, URZ ;  /* 0x0010000004048890 */ /* 0x000fc8000fffe13f */
[----:B------:R-:W-:Y:S02]  /*03e0*/  @!UP0 USHF.L.U32 UR5, UR4, 0xb, URZ ;  /* 0x0000000b04058899 */ /* 0x000fe4000800063f */
[----:B------:R-:W-:Y:S01]  /*03f0*/  @!UP0 USHF.L.U32 UR4, UR4, 0x1, URZ ;  /* 0x0000000104048899 */ /* 0x000fe2000800063f */
[----:B------:R-:W-:Y:S02]  /*0400*/  @P3 IMAD.MOV.U32 R7, RZ, RZ, RZ ;  /* 0x000000ffff073224 */ /* 0x000fe400078e00ff */
[----:B------:R-:W-:Y:S01]  /*0410*/  IMAD.MOV.U32 R5, RZ, RZ, RZ ;  /* 0x000000ffff057224 */ /* 0x000fe200078e00ff */
[----:B------:R-:W1:Y:S01]  /*0420*/  @!UP0 S2UR UR7, SR_CgaCtaId ;  /* 0x00000000000789c3 */ /* 0x000e620000008800 */
[----:B------:R-:W-:-:S07]  /*0430*/  @P3 IMAD.MOV.U32 R11, RZ, RZ, RZ ;  /* 0x000000ffff0b3224 */ /* 0x000fce00078e00ff */
[----:B------:R-:W2:Y:S01]  /*0440*/  @!P3 LDC R9, c[0x0][0xc] ;  /* 0x00000300ff09bb82 */ /* 0x000ea20000000800 */
[----:B0-----:R-:W-:-:S05]  /*0450*/  @P3 IMAD.WIDE.U32 R16, R4, R17, R6 ;  /* 0x0000001104103225 */ /* 0x001fca00078e0006 */
[----:B------:R-:W-:Y:S01]  /*0460*/  @P3 IADD3 R17, R17, R11, RZ ;  /* 0x0000000b11113210 */ /* 0x000fe20007ffe0ff */
[----:B-1----:R-:W-:Y:S01]  /*0470*/  @!UP0 ULEA UR6, UR7, UR6, 0x18 ;  /* 0x0000000607068291 */ /* 0x002fe2000f8ec03f */
[----:B------:R-:W-:Y:S01]  /*0480*/  VOTEU.ALL UP0, P0 ;  /* 0x00000000003f7886 */ /* 0x000fe20000000000 */
[----:B------:R-:W-:-:S04]  /*0490*/  ISETP.NE.AND P0, PT, R0, 0x3, PT ;  /* 0x000000030000780c */ /* 0x000fc80003f05270 */
[----:B------:R-:W-:Y:S01]  /*04a0*/  ISETP.EQ.OR P0, PT, R0, RZ, !P0 ;  /* 0x000000ff0000720c */ /* 0x000fe20004702670 */
[----:B--2---:R-:W-:-:S03]  /*04b0*/  @!P3 IMAD.WIDE.U32 R6, R9, R3, R4 ;  /* 0x000000030906b225 */ /* 0x004fc600078e0004 */
[C---:B------:R-:W-:Y:S01]  /*04c0*/  ISETP.EQ.AND P0, PT, R8.reuse, RZ, P0 ;  /* 0x000000ff0800720c */ /* 0x040fe20000702270 */
[----:B------:R-:W-:Y:S01]  /*04d0*/  VIADD R8, R8, 0xffffffff ;  /* 0xffffffff08087836 */ /* 0x000fe20000000000 */
[----:B------:R-:W0:Y:S02]  /*04e0*/  FENCE.VIEW.ASYNC.S ;  /* 0x00000000000073c6 */ /* 0x000e240000000000 */
[----:B0-----:R0:W3:Y:S01]  /*04f0*/  @!UP0 SYNCS.EXCH.64 URZ, [UR6+0x30], UR4 ;  /* 0x00003004063f85b2 */ /* 0x0010e20008000100 */
[----:B------:R-:W-:Y:S01]  /*0500*/  @!P3 IMAD.MOV.U32 R16, RZ, RZ, R6 ;  /* 0x000000ffff10b224 */ /* 0x000fe200078e0006 */
[----:B------:R-:W-:Y:S01]  /*0510*/  SEL R19, RZ, 0x1, !P0 ;  /* 0x00000001ff137807 */ /* 0x000fe20004000000 */
[----:B------:R-:W-:Y:S01]  /*0520*/  @!P3 IMAD.MOV.U32 R17, RZ, RZ, R7 ;  /* 0x000000ffff11b224 */ /* 0x000fe200078e0007 */
[----:B------:R-:W-:-:S04]  /*0530*/  ISETP.GE.U32.AND P1, PT, R8, 0x2, PT ;  /* 0x000000020800780c */ /* 0x000fc80003f26070 */
[----:B------:R-:W-:Y:S01]  /*0540*/  SEL R19, R19, 0x2, P1 ;  /* 0x0000000213137807 */ /* 0x000fe20000800000 */
[----:B------:R0:W3:Y:S01]  /*0550*/  @!UP1 SYNCS.EXCH.64 URZ, [UR6+0x38], UR4 ;  /* 0x00003804063f95b2 */ /* 0x0000e20008000100 */
[----:B------:R-:W-:Y:S01]  /*0560*/  NOP ;  /* 0x0000000000007918 */ /* 0x000fe20000000000 */
[----:B---34-:R-:W-:Y:S06]  /*0570*/  BAR.SYNC.DEFER_BLOCKING 0x0 ;  /* 0x0000000000007b1d */ /* 0x018fec0000010000 */
[----:B------:R-:W-:Y:S05]  /*0580*/  @!P2 BRA `(.L_x_3) ;  /* 0x000000ac0008a947 */ /* 0x000fea0003800000 */
[----:B------:R-:W-:-:S13]  /*0590*/  ISETP.GT.U32.AND P0, PT, R8, 0x1, PT ;  /* 0x000000010800780c */ /* 0x000fda0003f04070 */
[----:B0-----:R-:W-:Y:S05]  /*05a0*/  @P0 EXIT ;  /* 0x000000000000094d */ /* 0x001fea0003800000 */
[----:B------:R-:W-:Y:S01]  /*05b0*/  ULDC.64 UR4, c[0x0][0x650] ;  /* 0x0001940000047ab9 */ /* 0x000fe20000000a00 */
[----:B------:R-:W-:Y:S01]  /*05c0*/  PRMT R0, RZ, 0x7610, R0 ;  /* 0x00007610ff007816 */ /* 0x000fe20000000000 */
[----:B------:R-:W-:Y:S01]  /*05d0*/  IMAD.MOV.U32 R152, RZ, RZ, -0x1 ;  /* 0xffffffffff987424 */ /* 0x000fe200078e00ff */
[----:B------:R-:W-:Y:S01]  /*05e0*/  ISETP.GE.U32.AND P0, PT, R16, UR4, PT ;  /* 0x0000000410007c0c */ /* 0x000fe2000bf06070 */
[----:B------:R-:W-:Y:S02]  /*05f0*/  IMAD.MOV.U32 R153, RZ, RZ, -0x1 ;  /* 0xffffffffff997424 */ /* 0x000fe400078e00ff */
[----:B------:R-:W-:Y:S01]  /*0600*/  IMAD.MOV.U32 R23, RZ, RZ, -0x1 ;  /* 0xffffffffff177424 */ /* 0x000fe200078e00ff */
[----:B------:R-:W-:-:S13]  /*0610*/  ISETP.GE.U32.AND.EX P0, PT, R17, UR5, PT, P0 ;  /* 0x0000000511007c0c */ /* 0x000fda000bf06100 */
[----:B------:R-:W-:Y:S05]  /*0620*/  @P0 BRA `(.L_x_4) ;  /* 0x0000000400540947 */ /* 0x000fea0003800000 */
[----:B------:R-:W0:Y:S01]  /*0630*/  LDC.64 R14, c[0x0][0x628] ;  /* 0x00018a00ff0e7b82 */ /* 0x000e220000000a00 */
[----:B------:R-:W-:Y:S01]  /*0640*/  IMAD.MOV.U32 R6, RZ, RZ, R16 ;  /* 0x000000ffff067224 */ /* 0x000fe200078e0010 */
[----:B------:R-:W-:-:S06]  /*0650*/  MOV R7, R17 ;  /* 0x0000001100077202 */ /* 0x000fcc0000000f00 */
[----:B------:R-:W1:Y:S08]  /*0660*/  LDC R0, c[0x0][0x630] ;  /* 0x00018c00ff007b82 */ /* 0x000e700000000800 */
[----:B------:R-:W2:Y:S01]  /*0670*/  LDC.64 R20, c[0x0][0x620] ;  /* 0x00018800ff147b82 */ /* 0x000ea20000000a00 */
[----:B0-----:R-:W-:-:S04]  /*0680*/  ISETP.NE.U32.AND P0, PT, R14, RZ, PT ;  /* 0x000000ff0e00720c */ /* 0x001fc80003f05070 */
[----:B------:R-:W-:-:S13]  /*0690*/  ISETP.NE.AND.EX P0, PT, R15, RZ, PT, P0 ;  /* 0x000000ff0f00720c */ /* 0x000fda0003f05300 */
[----:B-12---:R-:W-:Y:S05]  /*06a0*/  @!P0 BRA `(.L_x_5) ;  /* 0x0000000000288947 */ /* 0x006fea0003800000 */
[----:B------:R-:W0:Y:S02]  /*06b0*/  LDC R11, c[0x0][0x634] ;  /* 0x00018d00ff0b7b82 */ /* 0x000e240000000800 */
[----:B0-----:R-:W-:-:S05]  /*06c0*/  IADD3 R11, P0, R16, R11, RZ ;  /* 0x0000000b100b7210 */ /* 0x001fca0007f1e0ff */
[----:B------:R-:W-:-:S04]  /*06d0*/  IMAD.X R13, RZ, RZ, R17, P0 ;  /* 0x000000ffff0d7224 */ /* 0x000fc800000e0611 */
[----:B------:R-:W-:-:S04]  /*06e0*/  IMAD.WIDE.U32 R6, R13, R14, RZ ;  /* 0x0000000e0d067225 */ /* 0x000fc800078e00ff */
[----:B------:R-:W-:-:S04]  /*06f0*/  IMAD.WIDE.U32 R8, P0, R11, R15, R6 ;  /* 0x0000000f0b087225 */ /* 0x000fc80007800006 */
[----:B------:R-:W-:-:S04]  /*0700*/  IMAD.WIDE.U32 R6, R11, R14, RZ ;  /* 0x0000000e0b067225 */ /* 0x000fc800078e00ff */
[----:B------:R-:W-:Y:S01]  /*0710*/  IMAD.X R11, RZ, RZ, RZ, P0 ;  /* 0x000000ffff0b7224 */ /* 0x000fe200000e06ff */
[----:B------:R-:W-:Y:S01]  /*0720*/  IADD3 RZ, P0, R7, R8, RZ ;  /* 0x0000000807ff7210 */ /* 0x000fe20007f1e0ff */
[----:B------:R-:W-:-:S04]  /*0730*/  IMAD.MOV.U32 R10, RZ, RZ, R9 ;  /* 0x000000ffff0a7224 */ /* 0x000fc800078e0009 */
[----:B------:R-:W-:-:S08]  /*0740*/  IMAD.WIDE.U32.X R6, R13, R15, R10, P0 ;  /* 0x0000000f0d067225 */ /* 0x000fd000000e040a */
.L_x_5:
[-CC-:B------:R-:W-:Y:S01]  /*0750*/  SHF.R.U64 R23, R6, R0.reuse, R7.reuse ;  /* 0x0000000006177219 */ /* 0x180fe20000001207 */
[----:B------:R-:W0:Y:S01]  /*0760*/  LDC R10, c[0x0][0x618] ;  /* 0x00018600ff0a7b82 */ /* 0x000e220000000800 */
[----:B------:R-:W-:Y:S01]  /*0770*/  SHF.R.U32.HI R5, RZ, R0, R7 ;  /* 0x00000000ff057219 */ /* 0x000fe20000011607 */
[----:B------:R-:W-:Y:S01]  /*0780*/  ULDC UR4, c[0x0][0x150] ;  /* 0x0000540000047ab9 */ /* 0x000fe20000000800 */
[----:B------:R-:W-:Y:S02]  /*0790*/  IADD3 R9, P0, RZ, -R23, RZ ;  /* 0x80000017ff097210 */ /* 0x000fe40007f1e0ff */
[----:B------:R-:W-:-:S03]  /*07a0*/  I2FP.F32.U32 R0, R4 ;  /* 0x0000000400007245 */ /* 0x000fc60000201000 */
[----:B------:R-:W1:Y:S01]  /*07b0*/  LDC.64 R28, c[0x0][0x640] ;  /* 0x00019000ff1c7b82 */ /* 0x000e620000000a00 */
[----:B------:R-:W-:Y:S02]  /*07c0*/  IMAD.X R11, RZ, RZ, ~R5, P0 ;  /* 0x000000ffff0b7224 */ /* 0x000fe400000e0e05 */
[----:B------:R-:W-:Y:S01]  /*07d0*/  FMUL R0, R0, UR4 ;  /* 0x0000000400007c20 */ /* 0x000fe20008400000 */
[----:B------:R-:W-:Y:S01]  /*07e0*/  IMAD.WIDE.U32 R6, R9, R20, R16 ;  /* 0x0000001409067225 */ /* 0x000fe200078e0010 */
[----:B------:R-:W-:-:S03]  /*07f0*/  ULDC UR4, c[0x0][0x154] ;  /* 0x0000550000047ab9 */ /* 0x000fc60000000800 */
[----:B------:R-:W-:Y:S01]  /*0800*/  IMAD R8, R11, R20, RZ ;  /* 0x000000140b087224 */ /* 0x000fe200078e02ff */
[----:B------:R-:W2:Y:S01]  /*0810*/  LDC R5, c[0x0][0x144] ;  /* 0x00005100ff057b82 */ /* 0x000ea20000000800 */
[----:B------:R-:W3:Y:S02]  /*0820*/  F2I.U32.TRUNC.NTZ R0, R0 ;  /* 0x0000000000007305 */ /* 0x000ee4000020f000 */
[----:B------:R-:W-:-:S04]  /*0830*/  IMAD R9, R9, R21, R8 ;  /* 0x0000001509097224 */ /* 0x000fc800078e0208 */
[----:B------:R-:W-:Y:S01]  /*0840*/  IMAD.IADD R7, R7, 0x1, R9 ;  /* 0x0000000107077824 */ /* 0x000fe200078e0209 */
[----:B------:R-:W4:Y:S01]  /*0850*/  LDC R12, c[0x0][0x608] ;  /* 0x00018200ff0c7b82 */ /* 0x000f220000000800 */
[----:B------:R-:W-:-:S03]  /*0860*/  MOV R9, 0xffffffff ;  /* 0xffffffff00097802 */ /* 0x000fc60000000f00 */
[-CC-:B0-----:R-:W-:Y:S02]  /*0870*/  SHF.R.U64 R20, R6, R10.reuse, R7.reuse ;  /* 0x0000000a06147219 */ /* 0x181fe40000001207 */
[----:B------:R-:W-:Y:S02]  /*0880*/  I2FP.F32.U32 R6, R3 ;  /* 0x0000000300067245 */ /* 0x000fe40000201000 */
[----:B------:R-:W0:Y:S01]  /*0890*/  LDC R26, c[0x0][0x658] ;  /* 0x00019600ff1a7b82 */ /* 0x000e220000000800 */
[----:B-1----:R-:W-:Y:S01]  /*08a0*/  ISETP.NE.U32.AND P0, PT, R28, RZ, PT ;  /* 0x000000ff1c00720c */ /* 0x002fe20003f05070 */
[----:B---3--:R-:W-:Y:S01]  /*08b0*/  IMAD.MOV R8, RZ, RZ, -R0 ;  /* 0x000000ffff087224 */ /* 0x008fe200078e0a00 */
[----:B------:R-:W-:Y:S01]  /*08c0*/  SHF.R.U32.HI R7, RZ, R10, R7 ;  /* 0x0000000aff077219 */ /* 0x000fe20000011607 */
[----:B------:R-:W-:Y:S01]  /*08d0*/  FMUL R6, R6, UR4 ;  /* 0x0000000406067c20 */ /* 0x000fe20008400000 */
[----:B------:R-:W-:-:S03]  /*08e0*/  ISETP.NE.AND.EX P0, PT, R29, RZ, PT, P0 ;  /* 0x000000ff1d00720c */ /* 0x000fc60003f05300 */
[----:B------:R-:W1:Y:S01]  /*08f0*/  LDC R14, c[0x0][0x148] ;  /* 0x00005200ff0e7b82 */ /* 0x000e620000000800 */
[----:B--2---:R-:W-:-:S07]  /*0900*/  IMAD R0, R5, R8, R4 ;  /* 0x0000000805007224 */ /* 0x004fce00078e0204 */
[----:B------:R-:W2:Y:S01]  /*0910*/  LDC R24, c[0x0][0x600] ;  /* 0x00018000ff187b82 */ /* 0x000ea20000000800 */
[-CC-:B----4-:R-:W-:Y:S02]  /*0920*/  SHF.R.U64 R30, R20, R12.reuse, R7.reuse ;  /* 0x0000000c141e7219 */ /* 0x190fe40000001207 */
[----:B------:R-:W-:Y:S01]  /*0930*/  SHF.R.U32.HI R5, RZ, R12, R7 ;  /* 0x0000000cff057219 */ /* 0x000fe20000011607 */
[----:B------:R-:W-:Y:S01]  /*0940*/  IMAD.MOV.U32 R7, RZ, RZ, 0x1 ;  /* 0x00000001ff077424 */ /* 0x000fe200078e00ff */
[----:B------:R3:W4:Y:S03]  /*0950*/  F2I.U32.TRUNC.NTZ R12, R6 ;  /* 0x00000006000c7305 */ /* 0x000726000020f000 */
[----:B------:R-:W1:Y:S01]  /*0960*/  LDC R15, c[0x0][0x648] ;  /* 0x00019200ff0f7b82 */ /* 0x000e620000000800 */
[-C--:B0-----:R-:W-:Y:S02]  /*0970*/  SHF.L.U32 R4, R9, R26.reuse, RZ ;  /* 0x0000001a09047219 */ /* 0x081fe400000006ff */
[----:B------:R-:W-:-:S02]  /*0980*/  SHF.R.U64 R32, R30, R26, R5 ;  /* 0x0000001a1e207219 */ /* 0x000fc40000001205 */
[----:B------:R-:W-:Y:S02]  /*0990*/  LOP3.LUT R11, RZ, R4, RZ, 0x33, !PT ;  /* 0x00000004ff0b7212 */ /* 0x000fe400078e33ff */
[-C--:B------:R-:W-:Y:S01]  /*09a0*/  SHF.R.U32.HI R5, RZ, R26.reuse, R5 ;  /* 0x0000001aff057219 */ /* 0x080fe20000011605 */
[----:B------:R-:W0:Y:S01]  /*09b0*/  LDC R21, c[0x0][0x638] ;  /* 0x00018e00ff157b82 */ /* 0x000e220000000800 */
[----:B------:R-:W-:Y:S01]  /*09c0*/  SHF.L.U32 R10, R7, R26, RZ ;  /* 0x0000001a070a7219 */ /* 0x000fe200000006ff */
[----:B------:R-:W-:-:S06]  /*09d0*/  IMAD.MOV.U32 R4, RZ, RZ, R32 ;  /* 0x000000ffff047224 */ /* 0x000fcc00078e0020 */
[----:B------:R-:W0:Y:S01]  /*09e0*/  LDC R152, c[0x0][0x610] ;  /* 0x00018400ff987b82 */ /* 0x000e220000000800 */
[----:B---34-:R-:W-:Y:S05]  /*09f0*/  @!P0 BRA `(.L_x_6) ;  /* 0x0000000000288947 */ /* 0x018fea0003800000 */
[----:B------:R-:W3:Y:S02]  /*0a00*/  LDC R9, c[0x0][0x64c] ;  /* 0x00019300ff097b82 */ /* 0x000ee40000000800 */
[----:B---3--:R-:W-:-:S05]  /*0a10*/  IADD3 R9, P0, R32, R9, RZ ;  /* 0x0000000920097210 */ /* 0x008fca0007f1e0ff */
        /* <DEDUP_REMOVED lines=8> */
.L_x_6:
[----:B-1----:R-:W-:Y:S01]  /*0aa0*/  SHF.R.U64 R4, R4, R15, R5 ;  /* 0x0000000f04047219 */ /* 0x002fe20000001205 */
[----:B------:R-:W-:Y:S01]  /*0ab0*/  IMAD.MOV R12, RZ, RZ, -R12 ;  /* 0x000000ffff0c7224 */ /* 0x000fe200078e0a0c */
[----:B------:R-:W-:Y:S02]  /*0ac0*/  LOP3.LUT R11, R30, R11, RZ, 0xc0, !PT ;  /* 0x0000000b1e0b7212 */ /* 0x000fe400078ec0ff */
[----:B--2---:R-:W-:Y:S01]  /*0ad0*/  IADD3 R5, R24, -0x1, RZ ;  /* 0xffffffff18057810 */ /* 0x004fe20007ffe0ff */
[----:B------:R-:W-:Y:S02]  /*0ae0*/  IMAD.MOV R6, RZ, RZ, -R4 ;  /* 0x000000ffff067224 */ /* 0x000fe400078e0a04 */
[----:B------:R-:W-:Y:S01]  /*0af0*/  @P3 IMAD R0, R14, R12, R3 ;  /* 0x0000000c0e003224 */ /* 0x000fe200078e0203 */
[----:B------:R-:W-:Y:S01]  /*0b00*/  LOP3.LUT R5, R20, R5, RZ, 0xc0, !PT ;  /* 0x0000000514057212 */ /* 0x000fe200078ec0ff */
[----:B------:R-:W-:Y:S02]  /*0b10*/  IMAD R11, R10, R4, R11 ;  /* 0x000000040a0b7224 */ /* 0x000fe400078e020b */
[----:B0-----:R-:W-:-:S02]  /*0b20*/  IMAD R3, R6, R21, R32 ;  /* 0x0000001506037224 */ /* 0x001fc400078e0220 */
[----:B------:R-:W-:Y:S02]  /*0b30*/  IMAD R152, R11, R152, R0 ;  /* 0x000000980b987224 */ /* 0x000fe400078e0200 */
[----:B------:R-:W-:Y:S02]  /*0b40*/  IMAD R3, R3, R24, R5 ;  /* 0x0000001803037224 */ /* 0x000fe400078e0205 */
[----:B------:R-:W-:-:S03]  /*0b50*/  IMAD.MOV.U32 R0, RZ, RZ, 0x1 ;  /* 0x00000001ff007424 */ /* 0x000fc600078e00ff */
[----:B------:R-:W-:Y:S02]  /*0b60*/  SEL R153, R3, R152, !P3 ;  /* 0x0000009803997207 */ /* 0x000fe40005800000 */
[----:B------:R-:W-:-:S07]  /*0b70*/  SEL R152, R152, R3, !P3 ;  /* 0x0000000398987207 */ /* 0x000fce0005800000 */
.L_x_4:
[----:B------:R-:W-:-:S08]  /*0b80*/  NOP ;  /* 0x0000000000007918 */ /* 0x000fd00000000000 */
[----:B------:R-:W0:Y:S02]  /*0b90*/  USETMAXREG.TRY_ALLOC.CTAPOOL UP0, 0xe8 ;  /* 0x000000e8000079c8 */ /* 0x000e240008000600 */
[----:B0-----:R-:W-:-:S13]  /*0ba0*/  PLOP3.LUT P0, PT, PT, PT, UP0, 0x80, 0x0 ;  /* 0x000000000000781c */ /* 0x001fda0003f0f008 */
[----:B------:R-:W-:Y:S05]  /*0bb0*/  @!P0 BRA `(.L_x_4) ;  /* 0xfffffffc00f08947 */ /* 0x000fea000383ffff */
[----:B------:R-:W-:Y:S01]  /*0bc0*/  ULDC.64 UR4, c[0x0][0x598] ;  /* 0x0001660000047ab9 */ /* 0x000fe20000000a00 */
[----:B------:R-:W-:Y:S01]  /*0bd0*/  ULDC.64 UR36, c[0x0][0x208] ;  /* 0x0000820000247ab9 */ /* 0x000fe20000000a00 */
[----:B------:R-:W-:-:S04]  /*0be0*/  ISETP.NE.U32.AND P0, PT, RZ, UR4, PT ;  /* 0x00000004ff007c0c */ /* 0x000fc8000bf05070 */
[----:B------:R-:W-:-:S13]  /*0bf0*/  ISETP.NE.AND.EX P0, PT, RZ, UR5, PT, P0 ;  /* 0x00000005ff007c0c */ /* 0x000fda000bf05300 */
[----:B------:R-:W-:Y:S05]  /*0c00*/  @!P0 BRA `(.L_x_7) ;  /* 0x00000000001c8947 */ /* 0x000fea0003800000 */
[----:B------:R-:W0:Y:S02]  /*0c10*/  LDC.64 R4, c[0x0][0x598] ;  /* 0x00016600ff047b82 */ /* 0x000e240000000a00 */
[----:B0-----:R-:W2:Y:S02]  /*0c20*/  LDG.E.64 R4, desc[UR36][R4.64] ;  /* 0x0000002404047981 */ /* 0x001ea4000c1e1b00 */
[----:B--2---:R-:W-:-:S04]  /*0c30*/  ISETP.NE.U32.AND P0, PT, R4, RZ, PT ;  /* 0x000000ff0400720c */ /* 0x004fc80003f05070 */
[----:B------:R-:W-:-:S13]  /*0c40*/  ISETP.NE.AND.EX P0, PT, R5, RZ, PT, P0 ;  /* 0x000000ff0500720c */ /* 0x000fda0003f05300 */
[----:B------:R-:W-:Y:S05]  /*0c50*/  @!P0 BRA `(.L_x_7) ;  /* 0x0000000000088947 */ /* 0x000fea0003800000 */
[----:B------:R0:W5:Y:S01]  /*0c60*/  LD.E R154, desc[UR36][R4.64] ;  /* 0x00000024049a7980 */ /* 0x000162000c101900 */
[----:B------:R-:W-:Y:S05]  /*0c70*/  BRA `(.L_x_8) ;  /* 0x0000000000247947 */ /* 0x000fea0003800000 */
.L_x_7:
[----:B------:R-:W-:Y:S02]  /*0c80*/  ULDC.64 UR4, c[0x0][0x588] ;  /* 0x0001620000047ab9 */ /* 0x000fe40000000a00 */
[----:B------:R-:W-:-:S04]  /*0c90*/  ISETP.NE.U32.AND P0, PT, RZ, UR4, PT ;  /* 0x00000004ff007c0c */ /* 0x000fc8000bf05070 */
[----:B------:R-:W-:-:S13]  /*0ca0*/  ISETP.NE.AND.EX P0, PT, RZ, UR5, PT, P0 ;  /* 0x00000005ff007c0c */ /* 0x000fda000bf05300 */
[----:B------:R-:W-:Y:S05]  /*0cb0*/  @!P0 BRA `(.L_x_9) ;  /* 0x00000000000c8947 */ /* 0x000fea0003800000 */
[----:B------:R-:W0:Y:S02]  /*0cc0*/  LDC.64 R154, c[0x0][0x588] ;  /* 0x00016200ff9a7b82 */ /* 0x000e240000000a00 */
[----:B0-----:R1:W5:Y:S01]  /*0cd0*/  LDG.E R154, desc[UR36][R154.64] ;  /* 0x000000249a9a7981 */ /* 0x001362000c1e1900 */
[----:B------:R-:W-:Y:S05]  /*0ce0*/  BRA `(.L_x_8) ;  /* 0x0000000000087947 */ /* 0x000fea0003800000 */
.L_x_9:
[----:B------:R-:W-:Y:S02]  /*0cf0*/  ULDC UR4, c[0x0][0x580] ;  /* 0x0001600000047ab9 */ /* 0x000fe40000000800 */
[----:B------:R-:W-:-:S07]  /*0d00*/  IMAD.U32 R154, RZ, RZ, UR4 ;  /* 0x00000004ff9a7e24 */ /* 0x000fce000f8e00ff */
.L_x_8:
[----:B------:R-:W-:Y:S02]  /*0d10*/  ULDC.64 UR4, c[0x0][0x5a0] ;  /* 0x0001680000047ab9 */ /* 0x000fe40000000a00 */
[----:B------:R-:W-:-:S04]  /*0d20*/  ISETP.NE.U32.AND P0, PT, RZ, UR4, PT ;  /* 0x00000004ff007c0c */ /* 0x000fc8000bf05070 */
[----:B------:R-:W-:-:S13]  /*0d30*/  ISETP.NE.AND.EX P0, PT, RZ, UR5, PT, P0 ;  /* 0x00000005ff007c0c */ /* 0x000fda000bf05300 */
[----:B------:R-:W-:Y:S05]  /*0d40*/  @!P0 BRA `(.L_x_10) ;  /* 0x00000000001c8947 */ /* 0x000fea0003800000 */
[----:B0-----:R-:W0:Y:S02]  /*0d50*/  LDC.64 R4, c[0x0][0x5a0] ;  /* 0x00016800ff047b82 */ /* 0x001e240000000a00 */
[----:B0-----:R-:W2:Y:S02]  /*0d60*/  LDG.E.64 R4, desc[UR36][R4.64] ;  /* 0x0000002404047981 */ /* 0x001ea4000c1e1b00 */
[----:B--2---:R-:W-:-:S04]  /*0d70*/  ISETP.NE.U32.AND P0, PT, R4, RZ, PT ;  /* 0x000000ff0400720c */ /* 0x004fc80003f05070 */
[----:B------:R-:W-:-:S13]  /*0d80*/  ISETP.NE.AND.EX P0, PT, R5, RZ, PT, P0 ;  /* 0x000000ff0500720c */ /* 0x000fda0003f05300 */
[----:B------:R-:W-:Y:S05]  /*0d90*/  @!P0 BRA `(.L_x_10) ;  /* 0x0000000000088947 */ /* 0x000fea0003800000 */
[----:B-1----:R0:W5:Y:S01]  /*0da0*/  LD.E R155, desc[UR36][R4.64] ;  /* 0x00000024049b7980 */ /* 0x002162000c101900 */
[----:B------:R-:W-:Y:S05]  /*0db0*/  BRA `(.L_x_11) ;  /* 0x0000000000247947 */ /* 0x000fea0003800000 */
.L_x_10:
[----:B------:R-:W-:Y:S02]  /*0dc0*/  ULDC.64 UR4, c[0x0][0x590] ;  /* 0x0001640000047ab9 */ /* 0x000fe40000000a00 */
[----:B------:R-:W-:-:S04]  /*0dd0*/  ISETP.NE.U32.AND P0, PT, RZ, UR4, PT ;  /* 0x00000004ff007c0c */ /* 0x000fc8000bf05070 */
[----:B------:R-:W-:-:S13]  /*0de0*/  ISETP.NE.AND.EX P0, PT, RZ, UR5, PT, P0 ;  /* 0x00000005ff007c0c */ /* 0x000fda000bf05300 */
[----:B------:R-:W-:Y:S05]  /*0df0*/  @!P0 BRA `(.L_x_12) ;  /* 0x00000000000c8947 */ /* 0x000fea0003800000 */
[----:B0-----:R-:W1:Y:S02]  /*0e00*/  LDC.64 R4, c[0x0][0x590] ;  /* 0x00016400ff047b82 */ /* 0x001e640000000a00 */
[----:B-1----:R1:W5:Y:S01]  /*0e10*/  LDG.E R155, desc[UR36][R4.64] ;  /* 0x00000024049b7981 */ /* 0x002362000c1e1900 */
[----:B------:R-:W-:Y:S05]  /*0e20*/  BRA `(.L_x_11) ;  /* 0x0000000000087947 */ /* 0x000fea0003800000 */
.L_x_12:
[----:B------:R-:W-:Y:S02]  /*0e30*/  ULDC UR4, c[0x0][0x584] ;  /* 0x0001610000047ab9 */ /* 0x000fe40000000800 */
[----:B-1----:R-:W-:-:S07]  /*0e40*/  IMAD.U32 R155, RZ, RZ, UR4 ;  /* 0x00000004ff9b7e24 */ /* 0x002fce000f8e00ff */
.L_x_11:
[----:B------:R-:W-:-:S13]  /*0e50*/  LOP3.LUT P0, RZ, R0, 0xff, RZ, 0xc0, !PT ;  /* 0x000000ff00ff7812 */ /* 0x000fda000780c0ff */
[----:B------:R-:W-:Y:S05]  /*0e60*/  @!P0 EXIT ;  /* 0x000000000000894d */ /* 0x000fea0003800000 */
[----:B------:R-:W-:Y:S01]  /*0e70*/  ULDC UR4, c[0x0][0x28c] ;  /* 0x0000a30000047ab9 */ /* 0x000fe20000000800 */
[----:B------:R-:W-:Y:S01]  /*0e80*/  LOP3.LUT R164, R19, 0x1, RZ, 0xfc, !PT ;  /* 0x0000000113a47812 */ /* 0x000fe200078efcff */
[----:B------:R-:W-:Y:S01]  /*0e90*/  UIADD3 UR4, UR4, 0x7f, URZ ;  /* 0x0000007f04047890 */ /* 0x000fe2000fffe03f */
[----:B------:R-:W-:Y:S01]  /*0ea0*/  UMOV UR38, URZ ;  /* 0x0000003f00267c82 */ /* 0x000fe20008000000 */
[----:B------:R-:W-:Y:S02]  /*0eb0*/  UMOV UR39, URZ ;  /* 0x0000003f00277c82 */ /* 0x000fe40008000000 */
[----:B------:R-:W-:-:S04]  /*0ec0*/  USHF.R.S32.HI UR5, URZ, 0x1f, UR4 ;  /* 0x0000001f3f057899 */ /* 0x000fc80008011404 */
[----:B------:R-:W-:-:S04]  /*0ed0*/  ULEA.HI UR5, UR5, UR4, URZ, 0x7 ;  /* 0x0000000405057291 */ /* 0x000fc8000f8f383f */
[----:B------:R-:W-:-:S12]  /*0ee0*/  USHF.R.S32.HI UR40, URZ, 0x7, UR5 ;  /* 0x000000073f287899 */ /* 0x000fd80008011405 */
.L_x_284:
[----:B------:R-:W-:Y:S01]  /*0ef0*/  LOP3.LUT R0, R18, 0x80, RZ, 0xc0, !PT ;  /* 0x0000008012007812 */ /* 0x000fe200078ec0ff */
[----:B--2---:R-:W2:Y:S01]  /*0f00*/  S2UR UR7, SR_CgaCtaId ;  /* 0x00000000000779c3 */ /* 0x004ea20000008800 */
[----:B------:R-:W-:Y:S02]  /*0f10*/  UMOV UR6, 0x400 ;  /* 0x0000040000067882 */ /* 0x000fe40000000000 */
[----:B------:R-:W-:-:S06]  /*0f20*/  SHF.R.U32.HI R0, RZ, 0x7, R0 ;  /* 0x00000007ff007819 */ /* 0x000fcc0000011600 */
[----:B---3--:R-:W3:Y:S01]  /*0f30*/  SHFL.IDX PT, R0, R0, RZ, 0x1f ;  /* 0x00001fff00007589 */ /* 0x008ee200000e0000 */
[----:B--2---:R-:W-:Y:S01]  /*0f40*/  ULEA UR42, UR7, UR6, 0x18 ;  /* 0x00000006072a7291 */ /* 0x004fe2000f8ec03f */
[----:B---3--:R-:W-:-:S13]  /*0f50*/  R2UR UR4, R0 ;  /* 0x00000000000472ca */ /* 0x008fda00000e0000 */
[----:B------:R-:W-:-:S04]  /*0f60*/  ULEA.HI UR5, UR4, UR4, URZ, 0x1 ;  /* 0x0000000404057291 */ /* 0x000fc8000f8f083f */
[----:B------:R-:W-:-:S04]  /*0f70*/  ULOP3.LUT UR5, UR5, 0x7fffe, URZ, 0xc0, !UPT ;  /* 0x0007fffe05057892 */ /* 0x000fc8000f8ec03f */
[----:B------:R-:W-:-:S03]  /*0f80*/  UIADD3 UR5, UR4, -UR5, URZ ;  /* 0x8000000504057290 */ /* 0x000fc6000fffe03f */
[----:B------:R-:W-:Y:S01]  /*0f90*/  ULDC UR4, c[0x0][0x28c] ;  /* 0x0000a30000047ab9 */ /* 0x000fe20000000800 */
[----:B------:R-:W-:Y:S01]  /*0fa0*/  ULEA UR5, UR5, UR42, 0xd ;  /* 0x0000002a05057291 */ /* 0x000fe2000f8e683f */
[----:B------:R-:W-:-:S03]  /*0fb0*/  ISETP.LT.AND P0, PT, RZ, UR4, PT ;  /* 0x00000004ff007c0c */ /* 0x000fc6000bf01270 */
[----:B------:R-:W-:-:S04]  /*0fc0*/  UIADD3 UR5, UR5, 0x100, URZ ;  /* 0x0000010005057890 */ /* 0x000fc8000fffe03f */
[----:B------:R-:W-:-:S04]  /*0fd0*/  USHF.R.U32.HI UR5, URZ, 0x4, UR5 ;  /* 0x000000043f057899 */ /* 0x000fc80008011605 */
[----:B------:R-:W-:Y:S02]  /*0fe0*/  ULOP3.LUT UR41, UR5, 0x3fff, URZ, 0xc0, !UPT ;  /* 0x00003fff05297892 */ /* 0x000fe4000f8ec03f */
[----:B-1--45:R-:W-:Y:S10]  /*0ff0*/  @P0 BRA `(.L_x_13) ;  /* 0x0000000000400947 */ /* 0x032ff40003800000 */
[----:B------:R-:W-:Y:S01]  /*1000*/  MOV R0, 0x0 ;  /* 0x0000000000007802 */ /* 0x000fe20000000f00 */
[----:B------:R-:W-:Y:S01]  /*1010*/  ULDC.64 UR4, c[0x4][0x68] ;  /* 0x01001a0000047ab9 */ /* 0x000fe20000000a00 */
[----:B------:R-:W-:Y:S01]  /*1020*/  ULDC.64 UR6, c[0x4][0x8] ;  /* 0x0100020000067ab9 */ /* 0x000fe20000000a00 */
[----:B01----:R-:W-:Y:S01]  /*1030*/  IMAD.U32 R4, RZ, RZ, UR4 ;  /* 0x00000004ff047e24 */ /* 0x003fe2000f8e00ff */
[----:B------:R0:W1:Y:S01]  /*1040*/  LDC.64 R14, c[0x4][R0] ;  /* 0x01000000000e7b82 */ /* 0x0000620000000a00 */
[----:B------:R-:W-:Y:S01]  /*1050*/  IMAD.U32 R5, RZ, RZ, UR5 ;  /* 0x00000005ff057e24 */ /* 0x000fe2000f8e00ff */
[----:B------:R-:W-:Y:S01]  /*1060*/  ULDC.64 UR4, c[0x4][0x70] ;  /* 0x01001c0000047ab9 */ /* 0x000fe20000000a00 */
[----:B------:R-:W-:Y:S01]  /*1070*/  IMAD.U32 R10, RZ, RZ, UR6 ;  /* 0x00000006ff0a7e24 */ /* 0x000fe2000f8e00ff */
[----:B------:R-:W-:Y:S01]  /*1080*/  MOV R6, UR4 ;  /* 0x0000000400067c02 */ /* 0x000fe20008000f00 */
[----:B------:R-:W-:Y:S02]  /*1090*/  IMAD.U32 R7, RZ, RZ, UR5 ;  /* 0x00000005ff077e24 */ /* 0x000fe4000f8e00ff */
[----:B------:R-:W-:-:S02]  /*10a0*/  IMAD.U32 R11, RZ, RZ, UR7 ;  /* 0x00000007ff0b7e24 */ /* 0x000fc4000f8e00ff */
[----:B------:R-:W-:Y:S02]  /*10b0*/  IMAD.MOV.U32 R8, RZ, RZ, 0x1e1 ;  /* 0x000001e1ff087424 */ /* 0x000fe400078e00ff */
[----:B------:R-:W-:Y:S02]  /*10c0*/  IMAD.MOV.U32 R12, RZ, RZ, 0x1 ;  /* 0x00000001ff0c7424 */ /* 0x000fe400078e00ff */
[----:B0-----:R-:W-:-:S07]  /*10d0*/  IMAD.MOV.U32 R13, RZ, RZ, RZ ;  /* 0x000000ffff0d7224 */ /* 0x001fce00078e00ff */
[----:B------:R-:W-:-:S07]  /*10e0*/  LEPC R20, `(.L_x_13) ;  /* 0x000000001014794e */ /* 0x000fce0000000000 */
[----:B-1---5:R-:W-:Y:S05]  /*10f0*/  CALL.ABS.NOINC R14 ;  /* 0x000000000e007343 */ /* 0x022fea0003c00000 */
.L_x_13:
[----:B------:R-:W-:-:S13]  /*1100*/  ISETP.NE.AND P0, PT, R164, 0x3, PT ;  /* 0x00000003a400780c */ /* 0x000fda0003f05270 */
[----:B------:R-:W-:Y:S05]  /*1110*/  @!P0 BRA `(.L_x_14) ;  /* 0x0000000000048947 */ /* 0x000fea0003800000 */
[----:B------:R-:W-:Y:S01]  /*1120*/  BPT.TRAP 0x1 ;  /* 0x000000040000795c */ /* 0x000fe20000300000 */
.L_x_14:
[----:B------:R-:W-:Y:S01]  /*1130*/  IMAD.U32 R0, RZ, RZ, UR38 ;  /* 0x00000026ff007e24 */ /* 0x000fe2000f8e00ff */
[----:B------:R-:W-:-:S04]  /*1140*/  MOV R3, UR39 ;  /* 0x0000002700037c02 */ /* 0x000fc80008000f00 */
[----:B------:R-:W-:Y:S02]  /*1150*/  LEA R3, R3, UR42, 0x3 ;  /* 0x0000002a03037c11 */ /* 0x000fe4000f8e18ff */
[----:B------:R-:W-:-:S04]  /*1160*/  SHF.L.U32 R0, R0, 0x1f, RZ ;  /* 0x0000001f00007819 */ /* 0x000fc800000006ff */
[----:B------:R2:W3:Y:S01]  /*1170*/  SYNCS.PHASECHK.TRANS64.TRYWAIT P1, [R3+URZ], R0 ;  /* 0x00000000030075a7 */ /* 0x0004e2000802017f */
[----:B------:R-:W-:Y:S05]  /*1180*/  @!P0 BRA `(.L_x_15) ;  /* 0x0000000000048947 */ /* 0x000fea0003800000 */
[----:B------:R-:W-:Y:S01]  /*1190*/  BPT.TRAP 0x1 ;  /* 0x000000040000795c */ /* 0x000fe20000300000 */
.L_x_15:
[----:B---3--:R-:W-:Y:S05]  /*11a0*/  @P1 BRA `(.L_x_16) ;  /* 0x0000000000081947 */ /* 0x008fea0003800000 */
[----:B------:R-:W3:Y:S02]  /*11b0*/  SYNCS.PHASECHK.TRANS64.TRYWAIT P1, [R3+URZ], R0 ;  /* 0x00000000030075a7 */ /* 0x000ee4000802017f */
[----:B---3--:R-:W-:Y:S05]  /*11c0*/  @!P1 BRA `(.L_x_17) ;  /* 0x000000b400709947 */ /* 0x008fea0003800000 */
.L_x_16:
[----:B------:R-:W-:-:S04]  /*11d0*/  UISETP.LT.AND UP0, UPT, UR40, 0x1, UPT ;  /* 0x000000012800788c */ /* 0x000fc8000bf01270 */
[----:B------:R-:W-:-:S04]  /*11e0*/  USEL UR4, UR40, 0x1, UP0 ;  /* 0x0000000128047887 */ /* 0x000fc80008000000 */
[----:B------:R-:W-:-:S06]  /*11f0*/  UIADD3 UR4, UR40, -UR4, URZ ;  /* 0x8000000428047290 */ /* 0x000fcc000fffe03f */
[----:B--23--:R-:W-:Y:S01]  /*1200*/  IMAD.U32 R0, RZ, RZ, UR4 ;  /* 0x00000004ff007e24 */ /* 0x00cfe2000f8e00ff */
[----:B------:R-:W-:Y:S05]  /*1210*/  WARPSYNC.ALL ;  /* 0x0000000000007948 */ /* 0x000fea0003800000 */
[----:B------:R-:W-:Y:S01]  /*1220*/  ISETP.GE.AND P1, PT, R0, 0x1, PT ;  /* 0x000000010000780c */ /* 0x000fe20003f26270 */
[----:B------:R-:W-:Y:S01]  /*1230*/  UIADD3 UR4, UR42, 0x20100, URZ ;  /* 0x000201002a047890 */ /* 0x000fe2000fffe03f */
[----:B------:R-:W-:Y:S01]  /*1240*/  WARPGROUP.ARRIVE ;  /* 0x00000000000079c5 */ /* 0x000fe20000000000 */
[----:B------:R-:W-:Y:S01]  /*1250*/  UMOV UR9, 0x40000040 ;  /* 0x4000004000097882 */ /* 0x000fe20000000000 */
[----:B------:R-:W-:Y:S01]  /*1260*/  UMOV UR11, 0x40000040 ;  /* 0x40000040000b7882 */ /* 0x000fe20000000000 */
[----:B------:R-:W-:Y:S01]  /*1270*/  USHF.R.U32.HI UR4, URZ, 0x4, UR4 ;  /* 0x000000043f047899 */ /* 0x000fe20008011604 */
[----:B------:R-:W-:Y:S01]  /*1280*/  UMOV UR15, UR11 ;  /* 0x0000000b000f7c82 */ /* 0x000fe20008000000 */
[----:B------:R-:W-:-:S02]  /*1290*/  UMOV UR13, 0x40000040 ;  /* 0x40000040000d7882 */ /* 0x000fc40000000000 */
[----:B------:R-:W-:Y:S02]  /*12a0*/  ULOP3.LUT UR5, UR4, 0x3fff, URZ, 0xc0, !UPT ;  /* 0x00003fff04057892 */ /* 0x000fe4000f8ec03f */
[----:B------:R-:W-:Y:S02]  /*12b0*/  ULOP3.LUT UR4, UR41, 0x10000, URZ, 0xfc, !UPT ;  /* 0x0001000029047892 */ /* 0x000fe4000f8efc3f */
[----:B------:R-:W-:Y:S02]  /*12c0*/  ULOP3.LUT UR5, UR5, 0x10000, URZ, 0xfc, !UPT ;  /* 0x0001000005057892 */ /* 0x000fe4000f8efc3f */
[----:B------:R-:W-:Y:S02]  /*12d0*/  ULEA UR8, UR39, UR4, 0xc ;  /* 0x0000000427087291 */ /* 0x000fe4000f8e603f */
[----:B------:R-:W-:Y:S02]  /*12e0*/  ULEA UR6, UR39, UR5, 0xb ;  /* 0x0000000527067291 */ /* 0x000fe4000f8e583f */
[----:B------:R-:W-:-:S05]  /*12f0*/  UIADD3 UR12, UR8, 0x400, URZ ;  /* 0x00000400080c7890 */ /* 0x000fca000fffe03f */
[----:B------:R-:W-:Y:S02]  /*1300*/  UMOV UR10, UR6 ;  /* 0x00000006000a7c82 */ /* 0x000fe40008000000 */
[----:B------:R-:W-:Y:S01]  /*1310*/  HGMMA.64x128x16.F32 R88, gdesc[UR8], RZ, !UPT, gsb0 ;  /* 0x01e00000085879f0 */ /* 0x000fe2000c0008ff */
[----:B------:R-:W-:Y:S02]  /*1320*/  UMOV UR14, UR10 ;  /* 0x0000000a000e7c82 */ /* 0x000fe40008000000 */
[----:B------:R-:W-:Y:S02]  /*1330*/  WARPGROUP.DEPBAR.LE gsb0, 0x0 ;  /* 0x00008000000079c5 */ /* 0x000fe40000010000 */
[----:B------:R-:W-:-:S07]  /*1340*/  WARPGROUP.ARRIVE ;  /* 0x00000000000079c5 */ /* 0x000fce0000000000 */
[----:B------:R-:W-:Y:S01]  /*1350*/  HGMMA.64x128x16.F32 R24, gdesc[UR12], RZ, !UPT, gsb0 ;  /* 0x01e000000c1879f0 */ /* 0x000fe2000c0008ff */
[----:B------:R-:W-:Y:S02]  /*1360*/  UIADD3 UR12, UR8, 0x2, URZ ;  /* 0x00000002080c7890 */ /* 0x000fe4000fffe03f */
[----:B------:R-:W-:Y:S01]  /*1370*/  UIADD3 UR14, UR6, 0x2, URZ ;  /* 0x00000002060e7890 */ /* 0x000fe2000fffe03f */
[----:B------:R-:W-:Y:S01]  /*1380*/  UMOV UR13, 0x40000040 ;  /* 0x40000040000d7882 */ /* 0x000fe20000000000 */
[----:B------:R-:W-:Y:S01]  /*1390*/  UMOV UR15, 0x40000040 ;  /* 0x40000040000f7882 */ /* 0x000fe20000000000 */
[----:B------:R-:W-:Y:S02]  /*13a0*/  WARPGROUP.DEPBAR.LE gsb0, 0x0 ;  /* 0x00008000000079c5 */ /* 0x000fe40000010000 */
[----:B------:R-:W-:-:S06]  /*13b0*/  WARPGROUP.ARRIVE ;  /* 0x00000000000079c5 */ /* 0x000fcc0000000000 */
[----:B------:R-:W-:Y:S01]  /*13c0*/  HGMMA.64x128x16.F32 R88, gdesc[UR12], R88, gsb0 ;  /* 0x01e000000c5879f0 */ /* 0x000fe20008000858 */
[----:B------:R-:W-:Y:S01]  /*13d0*/  UIADD3 UR12, UR8, 0x402, URZ ;  /* 0x00000402080c7890 */ /* 0x000fe2000fffe03f */
[----:B------:R-:W-:Y:S01]  /*13e0*/  UMOV UR13, 0x40000040 ;  /* 0x40000040000d7882 */ /* 0x000fe20000000000 */
[----:B------:R-:W-:Y:S02]  /*13f0*/  WARPGROUP.DEPBAR.LE gsb0, 0x0 ;  /* 0x00008000000079c5 */ /* 0x000fe40000010000 */
[----:B------:R-:W-:-:S07]  /*1400*/  WARPGROUP.ARRIVE ;  /* 0x00000000000079c5 */ /* 0x000fce0000000000 */
[----:B------:R-:W-:Y:S01]  /*1410*/  HGMMA.64x128x16.F32 R24, gdesc[UR12], R24, gsb0 ;  /* 0x01e000000c1879f0 */ /* 0x000fe20008000818 */
        /* <DEDUP_REMOVED lines=71> */
[----:B------:R-:W-:Y:S03]  /*1890*/  HGMMA.64x128x16.F32 R24, gdesc[UR12], R24, gsb0 ;  /* 0x01e000000c1879f0 */ /* 0x000fe60008000818 */
[----:B------:R-:W-:Y:S02]  /*18a0*/  WARPGROUP.DEPBAR.LE gsb0, 0x0 ;  /* 0x00008000000079c5 */ /* 0x000fe40000010000 */
[----:B------:R-:W-:Y:S05]  /*18b0*/  @!P1 BRA `(.L_x_18) ;  /* 0x00000008002c9947 */ /* 0x000fea0003800000 */
[----:B------:R-:W-:-:S04]  /*18c0*/  UIADD3 UR6, UR39, 0x1, URZ ;  /* 0x0000000127067890 */ /* 0x000fc8000fffe03f */
[----:B------:R-:W-:-:S04]  /*18d0*/  UISETP.NE.AND UP0, UPT, UR6, 0x2, UPT ;  /* 0x000000020600788c */ /* 0x000fc8000bf05270 */
[----:B------:R-:W-:Y:S02]  /*18e0*/  USEL UR7, URZ, 0x1, UP0 ;  /* 0x000000013f077887 */ /* 0x000fe40008000000 */
[----:B------:R-:W-:Y:S02]  /*18f0*/  USEL UR6, UR6, URZ, UP0 ;  /* 0x0000003f06067287 */ /* 0x000fe40008000000 */
[----:B------:R-:W-:-:S06]  /*1900*/  ULOP3.LUT UR7, UR38, UR7, URZ, 0x3c, !UPT ;  /* 0x0000000726077292 */ /* 0x000fcc000f8e3c3f */
[----:B01----:R-:W-:Y:S01]  /*1910*/  IMAD.U32 R5, RZ, RZ, UR7 ;  /* 0x00000007ff057e24 */ /* 0x003fe2000f8e00ff */
[----:B------:R-:W-:-:S06]  /*1920*/  UMOV UR7, UR39 ;  /* 0x0000002700077c82 */ /* 0x000fcc0008000000 */
.L_x_25:
[----:B01----:R-:W-:Y:S05]  /*1930*/  @!P0 BRA `(.L_x_19) ;  /* 0x0000000000048947 */ /* 0x003fea0003800000 */
[----:B------:R-:W-:Y:S01]  /*1940*/  BPT.TRAP 0x1 ;  /* 0x000000040000795c */ /* 0x000fe20000300000 */
.L_x_19:
[----:B------:R-:W0:Y:S01]  /*1950*/  S2UR UR9, SR_CgaCtaId ;  /* 0x00000000000979c3 */ /* 0x000e220000008800 */
[----:B------:R-:W-:Y:S01]  /*1960*/  UMOV UR8, 0x400 ;  /* 0x0000040000087882 */ /* 0x000fe20000000000 */
[----:B------:R-:W-:Y:S01]  /*1970*/  SHF.L.U32 R3, R5, 0x1f, RZ ;  /* 0x0000001f05037819 */ /* 0x000fe200000006ff */
[----:B0-----:R-:W-:-:S04]  /*1980*/  ULEA UR8, UR9, UR8, 0x18 ;  /* 0x0000000809087291 */ /* 0x001fc8000f8ec03f */
[----:B------:R-:W-:-:S09]  /*1990*/  ULEA UR9, UR6, UR8, 0x3 ;  /* 0x0000000806097291 */ /* 0x000fd2000f8e183f */
[----:B------:R0:W1:Y:S01]  /*19a0*/  SYNCS.PHASECHK.TRANS64.TRYWAIT P1, [UR9], R3 ;  /* 0x00000003ff0075a7 */ /* 0x0000620008020149 */
[----:B------:R-:W-:Y:S05]  /*19b0*/  @!P0 BRA `(.L_x_20) ;  /* 0x0000000000048947 */ /* 0x000fea0003800000 */
[----:B------:R-:W-:Y:S01]  /*19c0*/  BPT.TRAP 0x1 ;  /* 0x000000040000795c */ /* 0x000fe20000300000 */
.L_x_20:
[----:B-1----:R-:W-:Y:S05]  /*19d0*/  @P1 BRA `(.L_x_21) ;  /* 0x0000000000081947 */ /* 0x002fea0003800000 */
[----:B------:R-:W1:Y:S02]  /*19e0*/  SYNCS.PHASECHK.TRANS64.TRYWAIT P1, [UR9], R3 ;  /* 0x00000003ff0075a7 */ /* 0x000e640008020149 */
[----:B-1----:R-:W-:Y:S05]  /*19f0*/  @!P1 BRA `(.L_x_22) ;  /* 0x000000ac00789947 */ /* 0x002fea0003800000 */
.L_x_21:
[----:B------:R-:W-:Y:S01]  /*1a00*/  ULEA UR12, UR6, UR4, 0xc ;  /* 0x00000004060c7291 */ /* 0x000fe2000f8e603f */
[----:B------:R-:W-:Y:S01]  /*1a10*/  WARPGROUP.ARRIVE ;  /* 0x00000000000079c5 */ /* 0x000fe20000000000 */
[----:B------:R-:W-:Y:S01]  /*1a20*/  ULEA UR10, UR6, UR5, 0xb ;  /* 0x00000005060a7291 */ /* 0x000fe2000f8e583f */
[----:B------:R-:W-:Y:S01]  /*1a30*/  UMOV UR13, 0x40000040 ;  /* 0x40000040000d7882 */ /* 0x000fe20000000000 */
[----:B------:R-:W-:Y:S01]  /*1a40*/  UMOV UR15, 0x40000040 ;  /* 0x40000040000f7882 */ /* 0x000fe20000000000 */
[----:B------:R-:W-:Y:S01]  /*1a50*/  UIADD3 UR16, UR12, 0x400, URZ ;  /* 0x000004000c107890 */ /* 0x000fe2000fffe03f */
[----:B------:R-:W-:-:S03]  /*1a60*/  UMOV UR19, UR15 ;  /* 0x0000000f00137c82 */ /* 0x000fc60008000000 */
[----:B------:R-:W-:Y:S01]  /*1a70*/  UMOV UR14, UR10 ;  /* 0x0000000a000e7c82 */ /* 0x000fe20008000000 */
[----:B------:R-:W-:Y:S01]  /*1a80*/  UMOV UR17, 0x40000040 ;  /* 0x4000004000117882 */ /* 0x000fe20000000000 */
[----:B------:R-:W-:Y:S01]  /*1a90*/  HGMMA.64x128x16.F32 R88, gdesc[UR12], R88, gsb0 ;  /* 0x01e000000c5879f0 */ /* 0x000fe20008000858 */
[----:B------:R-:W-:Y:S02]  /*1aa0*/  UMOV UR18, UR14 ;  /* 0x0000000e00127c82 */ /* 0x000fe40008000000 */
        /* <DEDUP_REMOVED lines=89> */
[----:B------:R-:W-:Y:S01]  /*2040*/  BPT.TRAP 0x1 ;  /* 0x000000040000795c */ /* 0x000fe20000300000 */
.L_x_23:
[----:B------:R-:W-:Y:S01]  /*2050*/  ULEA UR8, UR7, UR8, 0x3 ;  /* 0x0000000807087291 */ /* 0x000fe2000f8e183f */
[----:B------:R-:W-:-:S03]  /*2060*/  ISETP.GT.U32.AND P1, PT, R19, 0x1, PT ;  /* 0x000000011300780c */ /* 0x000fc60003f24070 */
[----:B------:R-:W-:-:S04]  /*2070*/  UIADD3 UR8, UR8, 0x10, URZ ;  /* 0x0000001008087890 */ /* 0x000fc8000fffe03f */
[----:B------:R-:W-:-:S09]  /*2080*/  UPRMT UR8, URZ, 0x654, UR8 ;  /* 0x000006543f087896 */ /* 0x000fd20008000008 */
[----:B------:R-:W-:Y:S01]  /*2090*/  SYNCS.ARRIVE.TRANS64.RED.A1T0 RZ, [UR8], RZ ;  /* 0x000000ffffff79a7 */ /* 0x000fe20008100408 */
[----:B------:R-:W-:Y:S05]  /*20a0*/  @P1 BRA `(.L_x_24) ;  /* 0x0000000000041947 */ /* 0x000fea0003800000 */
[----:B------:R-:W-:Y:S01]  /*20b0*/  BPT.TRAP 0x1 ;  /* 0x000000040000795c */ /* 0x000fe20000300000 */
.L_x_24:
[----:B------:R-:W-:Y:S01]  /*20c0*/  UIADD3 UR6, UR6, 0x1, URZ ;  /* 0x0000000106067890 */ /* 0x000fe2000fffe03f */
[C---:B------:R-:W-:Y:S01]  /*20d0*/  ISETP.GT.AND P1, PT, R0.reuse, 0x1, PT ;  /* 0x000000010000780c */ /* 0x040fe20003f24270 */
[----:B------:R-:W-:Y:S01]  /*20e0*/  UIADD3 UR7, UR7, 0x1, URZ ;  /* 0x0000000107077890 */ /* 0x000fe2000fffe03f */
[----:B------:R-:W-:Y:S01]  /*20f0*/  VIADD R0, R0, 0xffffffff ;  /* 0xffffffff00007836 */ /* 0x000fe20000000000 */
[----:B------:R-:W-:Y:S02]  /*2100*/  UISETP.NE.AND UP0, UPT, UR6, 0x2, UPT ;  /* 0x000000020600788c */ /* 0x000fe4000bf05270 */
[----:B------:R-:W-:Y:S02]  /*2110*/  UISETP.NE.AND UP1, UPT, UR7, 0x2, UPT ;  /* 0x000000020700788c */ /* 0x000fe4000bf25270 */
[----:B------:R-:W-:Y:S02]  /*2120*/  USEL UR8, URZ, 0x1, UP0 ;  /* 0x000000013f087887 */ /* 0x000fe40008000000 */
[----:B------:R-:W-:-:S02]  /*2130*/  USEL UR6, UR6, URZ, UP0 ;  /* 0x0000003f06067287 */ /* 0x000fc40008000000 */
[----:B------:R-:W-:Y:S02]  /*2140*/  USEL UR7, UR7, URZ, UP1 ;  /* 0x0000003f07077287 */ /* 0x000fe40008800000 */
[----:B------:R-:W-:Y:S01]  /*2150*/  LOP3.LUT R5, R5, UR8, RZ, 0x3c, !PT ;  /* 0x0000000805057c12 */ /* 0x000fe2000f8e3cff */
[----:B------:R-:W-:Y:S09]  /*2160*/  @P1 BRA `(.L_x_25) ;  /* 0xfffffff400f01947 */ /* 0x000ff2000383ffff */
.L_x_18:
[----:B------:R-:W2:Y:S02]  /*2170*/  LDC R0, c[0x0][0x28c] ;  /* 0x0000a300ff007b82 */ /* 0x000ea40000000800 */
[----:B--2---:R-:W-:-:S13]  /*2180*/  ISETP.GE.AND P1, PT, R0, 0x1, PT ;  /* 0x000000010000780c */ /* 0x004fda0003f26270 */
[----:B------:R-:W-:Y:S05]  /*2190*/  @!P1 BRA `(.L_x_26) ;  /* 0x0000000000409947 */ /* 0x000fea0003800000 */
[----:B------:R-:W-:Y:S05]  /*21a0*/  @!P0 BRA `(.L_x_27) ;  /* 0x0000000000048947 */ /* 0x000fea0003800000 */
[----:B------:R-:W-:Y:S01]  /*21b0*/  BPT.TRAP 0x1 ;  /* 0x000000040000795c */ /* 0x000fe20000300000 */
.L_x_27:
[----:B------:R-:W2:Y:S01]  /*21c0*/  S2UR UR6, SR_CgaCtaId ;  /* 0x00000000000679c3 */ /* 0x000ea20000008800 */
[----:B------:R-:W-:Y:S01]  /*21d0*/  UISETP.LT.AND UP0, UPT, UR40, 0x1, UPT ;  /* 0x000000012800788c */ /* 0x000fe2000bf01270 */
[----:B------:R-:W-:Y:S01]  /*21e0*/  ISETP.GT.U32.AND P0, PT, R19, 0x1, PT ;  /* 0x000000011300780c */ /* 0x000fe20003f04070 */
[----:B------:R-:W-:Y:S02]  /*21f0*/  UMOV UR5, 0x400 ;  /* 0x0000040000057882 */ /* 0x000fe40000000000 */
[----:B------:R-:W-:-:S04]  /*2200*/  USEL UR4, UR40, 0x1, UP0 ;  /* 0x0000000128047887 */ /* 0x000fc80008000000 */
[----:B------:R-:W-:-:S04]  /*2210*/  UIADD3 UR4, UR39, UR40, -UR4 ;  /* 0x0000002827047290 */ /* 0x000fc8000fffe804 */
[----:B------:R-:W-:-:S04]  /*2220*/  USHF.L.U32 UR4, UR4, 0x3, URZ ;  /* 0x0000000304047899 */ /* 0x000fc8000800063f */
[----:B------:R-:W-:Y:S02]  /*2230*/  ULOP3.LUT UR4, UR4, 0x8, URZ, 0xc0, !UPT ;  /* 0x0000000804047892 */ /* 0x000fe4000f8ec03f */
[----:B--2---:R-:W-:-:S04]  /*2240*/  ULEA UR5, UR6, UR5, 0x18 ;  /* 0x0000000506057291 */ /* 0x004fc8000f8ec03f */
[----:B------:R-:W-:-:S04]  /*2250*/  UIADD3 UR4, UR5, 0x10, UR4 ;  /* 0x0000001005047890 */ /* 0x000fc8000fffe004 */
[----:B------:R-:W-:-:S09]  /*2260*/  UPRMT UR4, URZ, 0x654, UR4 ;  /* 0x000006543f047896 */ /* 0x000fd20008000004 */
[----:B------:R-:W-:Y:S01]  /*2270*/  SYNCS.ARRIVE.TRANS64.RED.A1T0 RZ, [UR4], RZ ;  /* 0x000000ffffff79a7 */ /* 0x000fe20008100404 */
[----:B------:R-:W-:Y:S05]  /*2280*/  @P0 BRA `(.L_x_26) ;  /* 0x0000000000040947 */ /* 0x000fea0003800000 */
[----:B------:R-:W-:Y:S01]  /*2290*/  BPT.TRAP 0x1 ;  /* 0x000000040000795c */ /* 0x000fe20000300000 */
.L_x_26:
[----:B------:R-:W2:Y:S01]  /*22a0*/  LDC R6, c[0x0][0x288] ;  /* 0x0000a200ff067b82 */ /* 0x000ea20000000800 */
[----:B01----:R-:W-:Y:S01]  /*22b0*/  LOP3.LUT R4, R18, 0x60, RZ, 0xc0, !PT ;  /* 0x0000006012047812 */ /* 0x003fe200078ec0ff */
[----:B------:R-:W-:Y:S01]  /*22c0*/  UIADD3 UR39, UR40, UR39, URZ ;  /* 0x0000002728277290 */ /* 0x000fe2000fffe03f */
[----:B------:R-:W-:Y:S01]  /*22d0*/  LOP3.LUT R0, R22, 0x1, RZ, 0xc0, !PT ;  /* 0x0000000116007812 */ /* 0x000fe200078ec0ff */
[----:B------:R-:W-:Y:S01]  /*22e0*/  IMAD.SHL.U32 R13, R153, 0x80, RZ ;  /* 0x00000080990d7824 */ /* 0x000fe200078e00ff */
[----:B------:R-:W-:Y:S01]  /*22f0*/  SHF.R.U32.HI R3, RZ, 0x2, R18 ;  /* 0x00000002ff037819 */ /* 0x000fe20000011612 */
[----:B------:R-:W-:Y:S01]  /*2300*/  USHF.R.U32.HI UR4, URZ, 0x1, UR39 ;  /* 0x000000013f047899 */ /* 0x000fe20008011627 */
[----:B------:R-:W-:Y:S01]  /*2310*/  SHF.R.U32.HI R10, RZ, 0x1, R4 ;  /* 0x00000001ff0a7819 */ /* 0x000fe20000011604 */
[----:B------:R-:W-:Y:S01]  /*2320*/  IMAD.SHL.U32 R4, R0, 0x40, RZ ;  /* 0x0000004000047824 */ /* 0x000fe200078e00ff */
[----:B------:R-:W-:Y:S01]  /*2330*/  LOP3.LUT R3, R3, 0x7, RZ, 0xc0, !PT ;  /* 0x0000000703037812 */ /* 0x000fe200078ec0ff */
[----:B------:R-:W-:Y:S01]  /*2340*/  IMAD.SHL.U32 R15, R152, 0x100, RZ ;  /* 0x00000100980f7824 */ /* 0x000fe200078e00ff */
[----:B------:R-:W-:Y:S01]  /*2350*/  ULOP3.LUT UR4, UR4, 0x1, URZ, 0xc0, !UPT ;  /* 0x0000000104047892 */ /* 0x000fe2000f8ec03f */
[----:B------:R-:W-:Y:S01]  /*2360*/  SHF.R.S32.HI R21, RZ, 0x1f, R23 ;  /* 0x0000001fff157819 */ /* 0x000fe20000011417 */
[----:B------:R-:W-:Y:S01]  /*2370*/  ULDC UR8, c[0x0][0x284] ;  /* 0x0000a10000087ab9 */ /* 0x000fe20000000800 */
[--C-:B------:R-:W-:Y:S01]  /*2380*/  IADD3 R5, RZ, -R10, -R3.reuse ;  /* 0x8000000aff057210 */ /* 0x100fe20007ffe803 */
[----:B------:R-:W-:Y:S01]  /*2390*/  UISETP.GT.U32.AND UP1, UPT, UR39, 0x1, UPT ;  /* 0x000000012700788c */ /* 0x000fe2000bf24070 */
[----:B------:R-:W-:Y:S01]  /*23a0*/  LOP3.LUT R3, R4, 0x40, R3, 0xe2, !PT ;  /* 0x0000004004037812 */ /* 0x000fe200078ee203 */
[----:B------:R-:W-:Y:S01]  /*23b0*/  UISETP.NE.U32.AND UP0, UPT, UR4, 0x1, UPT ;  /* 0x000000010400788c */ /* 0x000fe2000bf05070 */
[----:B------:R-:W-:Y:S01]  /*23c0*/  LOP3.LUT R4, R18, 0x3, RZ, 0xc0, !PT ;  /* 0x0000000312047812 */ /* 0x000fe200078ec0ff */
[----:B------:R-:W-:Y:S01]  /*23d0*/  ULDC.64 UR6, c[0x0][0x5d0] ;  /* 0x0001740000067ab9 */ /* 0x000fe20000000a00 */
[----:B------:R-:W-:Y:S01]  /*23e0*/  UISETP.LT.U32.AND UP1, UPT, UR40, 0x2, UP1 ;  /* 0x000000022800788c */ /* 0x000fe20008f21070 */
[----:B------:R-:W-:Y:S01]  /*23f0*/  IMAD.WIDE R8, R152, 0x100, RZ ;  /* 0x0000010098087825 */ /* 0x000fe200078e02ff */
[----:B------:R-:W-:Y:S01]  /*2400*/  UISETP.GT.U32.AND UP0, UPT, UR40, 0x1, !UP0 ;  /* 0x000000012800788c */ /* 0x000fe2000c704070 */
[----:B--2---:R-:W-:-:S02]  /*2410*/  ISETP.GE.AND P0, PT, R13, R6, PT ;  /* 0x000000060d00720c */ /* 0x004fc40003f06270 */
[----:B------:R-:W-:Y:S01]  /*2420*/  IMAD R12, R4, -0x2, R6 ;  /* 0xfffffffe040c7824 */ /* 0x000fe200078e0206 */
[----:B------:R-:W-:Y:S01]  /*2430*/  SHF.L.U32 R6, R18, 0x1, RZ ;  /* 0x0000000112067819 */ /* 0x000fe200000006ff */
[----:B------:R-:W-:Y:S01]  /*2440*/  IMAD R4, R21, UR6, RZ ;  /* 0x0000000615047c24 */ /* 0x000fe2000f8e02ff */
[----:B------:R-:W-:Y:S01]  /*2450*/  ISETP.GE.OR P0, PT, R15, UR8, P0 ;  /* 0x000000080f007c0c */ /* 0x000fe20008706670 */
[----:B------:R-:W-:Y:S01]  /*2460*/  IMAD R0, R0, -0x40, R5 ;  /* 0xffffffc000007824 */ /* 0x000fe200078e0205 */
[----:B------:R-:W-:Y:S01]  /*2470*/  LOP3.LUT R6, R13, 0x6, R6, 0xf8, !PT ;  /* 0x000000060d067812 */ /* 0x000fe200078ef806 */
[----:B------:R-:W-:Y:S01]  /*2480*/  USEL UR5, URZ, 0x1, !UP1 ;  /* 0x000000013f057887 */ /* 0x000fe2000c800000 */
[----:B------:R-:W-:Y:S01]  /*2490*/  IMAD R11, R23, UR7, R4 ;  /* 0x00000007170b7c24 */ /* 0x000fe2000f8e0204 */
[----:B------:R-:W-:Y:S01]  /*24a0*/  USEL UR4, URZ, 0x1, !UP0 ;  /* 0x000000013f047887 */ /* 0x000fe2000c000000 */
[----:B------:R-:W-:Y:S01]  /*24b0*/  SHF.R.S32.HI R7, RZ, 0x1f, R6 ;  /* 0x0000001fff077819 */ /* 0x000fe20000011406 */
[----:B------:R-:W-:Y:S01]  /*24c0*/  ULOP3.LUT UR39, UR39, 0x1, URZ, 0xc0, !UPT ;  /* 0x0000000127277892 */ /* 0x000fe2000f8ec03f */
[----:B------:R-:W-:Y:S01]  /*24d0*/  LOP3.LUT R153, R8, R3, R10, 0xfe, !PT ;  /* 0x0000000308997212 */ /* 0x000fe200078efe0a */
[----:B------:R-:W-:Y:S01]  /*24e0*/  ULOP3.LUT UR38, UR4, UR38, UR5, 0x96, !UPT ;  /* 0x0000002604267292 */ /* 0x000fe2000f8e9605 */
[----:B------:R-:W-:Y:S01]  /*24f0*/  IADD3 R3, -R15, UR8, R0 ;  /* 0x000000080f037c10 */ /* 0x000fe2000fffe100 */
[----:B------:R-:W-:-:S04]  /*2500*/  IMAD.WIDE.U32 R4, R23, UR6, R6 ;  /* 0x0000000617047c25 */ /* 0x000fc8000f8e0006 */
[----:B------:R-:W-:Y:S02]  /*2510*/  IMAD.IADD R11, R5, 0x1, R11 ;  /* 0x00000001050b7824 */ /* 0x000fe400078e020b */
[----:B------:R-:W-:Y:S02]  /*2520*/  IMAD.IADD R0, R12, 0x1, -R13 ;  /* 0x000000010c007824 */ /* 0x000fe400078e0a0d */
[----:B------:R-:W-:Y:S02]  /*2530*/  IMAD.MOV.U32 R152, RZ, RZ, -0x1 ;  /* 0xffffffffff987424 */ /* 0x000fe400078e00ff */
[----:B------:R-:W-:Y:S01]  /*2540*/  IMAD.MOV.U32 R10, RZ, RZ, R4 ;  /* 0x000000ffff0a7224 */ /* 0x000fe200078e0004 */
[----:B------:R-:W-:Y:S06]  /*2550*/  @P0 BRA `(.L_x_28) ;  /* 0x00000084006c0947 */ /* 0x000fec0003800000 */
[----:B------:R-:W0:Y:S01]  /*2560*/  LDC.64 R4, c[0x0][0x5c8] ;  /* 0x00017200ff047b82 */ /* 0x000e220000000a00 */
[----:B-----5:R-:W-:Y:S01]  /*2570*/  FSETP.NEU.AND P0, PT, R155, RZ, PT ;  /* 0x000000ff9b00720b */ /* 0x020fe20003f0d000 */
[----:B------:R-:W-:Y:S01]  /*2580*/  BSSY B0, `(.L_x_28) ;  /* 0x0000858000007945 */ /* 0x000fe20003800000 */
[----:B------:R-:W-:-:S04]  /*2590*/  ISETP.GT.AND P3, PT, R3, RZ, PT ;  /* 0x000000ff0300720c */ /* 0x000fc80003f64270 */
[----:B------:R-:W-:Y:S01]  /*25a0*/  ISETP.GT.AND P1, PT, R0, RZ, P3 ;  /* 0x000000ff0000720c */ /* 0x000fe20001f24270 */
[-C--:B0-----:R-:W-:Y:S02]  /*25b0*/  IMAD R12, R9, R4.reuse, RZ ;  /* 0x00000004090c7224 */ /* 0x081fe400078e02ff */
[----:B------:R-:W-:-:S04]  /*25c0*/  IMAD.WIDE.U32 R166, R153, R4, R10 ;  /* 0x0000000499a67225 */ /* 0x000fc800078e000a */
[----:B------:R-:W-:-:S04]  /*25d0*/  IMAD R11, R153, R5, R12 ;  /* 0x00000005990b7224 */ /* 0x000fc800078e020c */
[----:B------:R-:W-:Y:S01]  /*25e0*/  IMAD.IADD R169, R167, 0x1, R11 ;  /* 0x00000001a7a97824 */ /* 0x000fe200078e020b */
[----:B------:R-:W-:Y:S06]  /*25f0*/  @!P0 BRA `(.L_x_29) ;  /* 0x00000060000c8947 */ /* 0x000fec0003800000 */
[----:B------:R-:W0:Y:S01]  /*2600*/  LDC.64 R12, c[0x0][0x5b8] ;  /* 0x00016e00ff0c7b82 */ /* 0x000e220000000a00 */
[----:B------:R-:W-:-:S07]  /*2610*/  ULDC.64 UR4, c[0x0][0x5c0] ;  /* 0x0001700000047ab9 */ /* 0x000fce0000000a00 */
[----:B------:R-:W1:Y:S08]  /*2620*/  LDC.64 R14, c[0x0][0x5b0] ;  /* 0x00016c00ff0e7b82 */ /* 0x000e700000000a00 */
[----:B------:R-:W2:Y:S01]  /*2630*/  LDC.64 R10, c[0x0][0x5a8] ;  /* 0x00016a00ff0a7b82 */ /* 0x000ea20000000a00 */
[----:B0-----:R-:W-:-:S04]  /*2640*/  IMAD R20, R21, R12, RZ ;  /* 0x0000000c15147224 */ /* 0x001fc800078e02ff */
[C---:B------:R-:W-:Y:S02]  /*2650*/  IMAD R13, R23.reuse, R13, R20 ;  /* 0x0000000d170d7224 */ /* 0x040fe400078e0214 */
[----:B------:R-:W-:-:S04]  /*2660*/  IMAD.WIDE.U32 R20, R23, R12, R6 ;  /* 0x0000000c17147225 */ /* 0x000fc800078e0006 */
[----:B-1----:R-:W-:Y:S01]  /*2670*/  IMAD R156, R9, R14, RZ ;  /* 0x0000000e099c7224 */ /* 0x002fe200078e02ff */
[----:B------:R-:W-:-:S03]  /*2680*/  IADD3 R157, R21, R13, RZ ;  /* 0x0000000d159d7210 */ /* 0x000fc60007ffe0ff */
[----:B------:R-:W-:Y:S02]  /*2690*/  IMAD R167, R153, R15, R156 ;  /* 0x0000000f99a77224 */ /* 0x000fe400078e029c */
[----:B------:R-:W-:-:S04]  /*26a0*/  IMAD.MOV.U32 R156, RZ, RZ, R20 ;  /* 0x000000ffff9c7224 */ /* 0x000fc800078e0014 */
[----:B------:R-:W-:-:S04]  /*26b0*/  IMAD.WIDE.U32 R158, R153, R14, R156 ;  /* 0x0000000e999e7225 */ /* 0x000fc800078e009c */
[----:B------:R-:W-:Y:S01]  /*26c0*/  IMAD.IADD R159, R159, 0x1, R167 ;  /* 0x000000019f9f7824 */ /* 0x000fe200078e02a7 */
[----:B--2---:R-:W-:-:S04]  /*26d0*/  LEA R160, P0, R158, R10, 0x1 ;  /* 0x0000000a9ea07211 */ /* 0x004fc800078008ff */
[----:B------:R-:W-:-:S05]  /*26e0*/  LEA.HI.X R161, R158, R11, R159, 0x1, P0 ;  /* 0x0000000b9ea17211 */ /* 0x000fca00000f0c9f */
[----:B------:R-:W2:Y:S01]  /*26f0*/  @P1 LDG.E.LTC128B.U16 R165, desc[UR36][R160.64] ;  /* 0x00000024a0a51981 */ /* 0x000ea2000c1e1520 */
[----:B------:R-:W-:Y:S01]  /*2700*/  IMAD.WIDE.U32 R162, R153, R14, R6 ;  /* 0x0000000e99a27225 */ /* 0x000fe200078e0006 */
[----:B------:R-:W-:Y:S01]  /*2710*/  ISETP.GT.AND P2, PT, R0, 0x1, P3 ;  /* 0x000000010000780c */ /* 0x000fe20001f44270 */
[----:B------:R-:W-:Y:S02]  /*2720*/  BSSY B1, `(.L_x_30) ;  /* 0x0000012000017945 */ /* 0x000fe40003800000 */
[----:B------:R-:W-:Y:S02]  /*2730*/  IMAD.IADD R163, R167, 0x1, R163 ;  /* 0x00000001a7a37824 */ /* 0x000fe400078e02a3 */
[----:B------:R-:W-:-:S04]  /*2740*/  IMAD.WIDE.U32 R162, R23, R12, R162 ;  /* 0x0000000c17a27225 */ /* 0x000fc800078e00a2 */
[----:B--2---:R-:W-:-:S05]  /*2750*/  HADD2.F32 R158, -RZ, R165.H0_H0 ;  /* 0x200000a5ff9e7230 */ /* 0x004fca0000004100 */
[----:B------:R-:W-:Y:S01]  /*2760*/  FMUL R159, R158, R155 ;  /* 0x0000009b9e9f7220 */ /* 0x000fe20000400000 */
[----:B------:R-:W-:-:S03]  /*2770*/  LEA R158, P0, R166, UR4, 0x1 ;  /* 0x00000004a69e7c11 */ /* 0x000fc6000f8008ff */
[----:B------:R-:W-:Y:S01]  /*2780*/  FFMA R159, R88, R154, R159 ;  /* 0x0000009a589f7223 */ /* 0x000fe2000000009f */
[----:B------:R-:W-:-:S04]  /*2790*/  IMAD.IADD R88, R13, 0x1, R163 ;  /* 0x000000010d587824 */ /* 0x000fc800078e02a3 */
[----:B------:R-:W-:Y:S02]  /*27a0*/  F2FP.F16.F32.PACK_AB R161, RZ, R159 ;  /* 0x0000009fffa1723e */ /* 0x000fe400000000ff */
[----:B------:R-:W-:Y:S02]  /*27b0*/  LEA.HI.X R159, R166, UR5, R169, 0x1, P0 ;  /* 0x00000005a69f7c11 */ /* 0x000fe400080f0ca9 */
[----:B------:R-:W-:Y:S02]  /*27c0*/  PRMT R163, R161, 0x7610, R163 ;  /* 0x00007610a1a37816 */ /* 0x000fe400000000a3 */
[----:B------:R-:W-:-:S03]  /*27d0*/  LEA R160, P0, R162, R10, 0x1 ;  /* 0x0000000aa2a07211 */ /* 0x000fc600078008ff */
[----:B------:R0:W-:Y:S01]  /*27e0*/  @P1 STG.E.U16 desc[UR36][R158.64], R163 ;  /* 0x000000a39e001986 */ /* 0x0001e2000c101524 */
[----:B------:R-:W-:Y:S01]  /*27f0*/  LEA.HI.X R161, R162, R11, R88, 0x1, P0 ;  /* 0x0000000ba2a17211 */ /* 0x000fe200000f0c58 */
[C---:B------:R-:W-:Y:S01]  /*2800*/  IMAD.SHL.U32 R162, R14.reuse, 0x8, RZ ;  /* 0x000000080ea27824 */ /* 0x040fe200078e00ff */
[----:B0-----:R-:W-:Y:S01]  /*2810*/  SHF.L.U64.HI R163, R14, 0x3, R15 ;  /* 0x000000030ea37819 */ /* 0x001fe2000001020f */
[----:B------:R-:W-:Y:S06]  /*2820*/  @!P2 BRA `(.L_x_31) ;  /* 0x000000000004a947 */ /* 0x000fec0003800000 */
[----:B------:R0:W5:Y:S02]  /*2830*/  LDG.E.LTC128B.U16 R165, desc[UR36][R160.64+0x2] ;  /* 0x00000224a0a57981 */ /* 0x000164000c1e1520 */
.L_x_31:
[----:B------:R-:W-:Y:S05]  /*2840*/  BSYNC B1 ;  /* 0x0000000000017941 */ /* 0x000fea0003800000 */
.L_x_30:
[----:B-----5:R-:W-:Y:S01]  /*2850*/  HADD2.F32 R88, -RZ, R165.H0_H0 ;  /* 0x200000a5ff587230 */ /* 0x020fe20000004100 */
[----:B------:R-:W-:Y:S01]  /*2860*/  ISETP.GT.AND P0, PT, R3, 0x8, PT ;  /* 0x000000080300780c */ /* 0x000fe20003f04270 */
[----:B------:R-:W-:Y:S01]  /*2870*/  IMAD.WIDE.U32 R170, R153, R14, R162 ;  /* 0x0000000e99aa7225 */ /* 0x000fe200078e00a2 */
[----:B------:R-:W-:-:S03]  /*2880*/  PRMT R172, R165, 0x7610, R172 ;  /* 0x00007610a5ac7816 */ /* 0x000fc600000000ac */
[----:B------:R-:W-:Y:S01]  /*2890*/  FMUL R88, R88, R155 ;  /* 0x0000009b58587220 */ /* 0x000fe20000400000 */
[----:B------:R-:W-:Y:S01]  /*28a0*/  IMAD.IADD R169, R167, 0x1, R171 ;  /* 0x00000001a7a97824 */ /* 0x000fe200078e02ab */
[----:B------:R-:W-:Y:S02]  /*28b0*/  IADD3 R166, P4, R20, R170, RZ ;  /* 0x000000aa14a67210 */ /* 0x000fe40007f9e0ff */
[----:B------:R-:W-:Y:S01]  /*28c0*/  FFMA R89, R89, R154, R88 ;  /* 0x0000009a59597223 */ /* 0x000fe20000000058 */
[----:B------:R-:W-:Y:S02]  /*28d0*/  ISETP.GT.AND P1, PT, R0, RZ, P0 ;  /* 0x000000ff0000720c */ /* 0x000fe40000724270 */
[----:B------:R-:W-:Y:S02]  /*28e0*/  IADD3.X R167, R169, R157, RZ, P4, !PT ;  /* 0x0000009da9a77210 */ /* 0x000fe400027fe4ff */
[----:B------:R-:W-:Y:S02]  /*28f0*/  F2FP.F16.F32.PACK_AB R168, RZ, R89 ;  /* 0x00000059ffa8723e */ /* 0x000fe400000000ff */
[----:B------:R-:W-:-:S02]  /*2900*/  LEA R88, P4, R166, R10, 0x1 ;  /* 0x0000000aa6587211 */ /* 0x000fc400078808ff */
[----:B------:R-:W-:Y:S02]  /*2910*/  PRMT R171, R168, 0x7610, R171 ;  /* 0x00007610a8ab7816 */ /* 0x000fe400000000ab */
[----:B------:R-:W-:-:S03]  /*2920*/  LEA.HI.X R89, R166, R11, R167, 0x1, P4 ;  /* 0x0000000ba6597211 */ /* 0x000fc600020f0ca7 */
[----:B------:R1:W-:Y:S04]  /*2930*/  @P2 STG.E.U16 desc[UR36][R158.64+0x2], R171 ;  /* 0x000002ab9e002986 */ /* 0x0003e8000c101524 */
[----:B------:R2:W3:Y:S01]  /*2940*/  @P1 LDG.E.LTC128B.U16 R172, desc[UR36][R88.64] ;  /* 0x0000002458ac1981 */ /* 0x0004e2000c1e1520 */
[----:B------:R-:W-:Y:S01]  /*2950*/  IMAD.SHL.U32 R165, R4, 0x10, RZ ;  /* 0x0000001004a57824 */ /* 0x000fe200078e00ff */
[----:B------:R-:W-:Y:S01]  /*2960*/  IADD3 R170, P2, R6, R170, RZ ;  /* 0x000000aa06aa7210 */ /* 0x000fe20007f5e0ff */
[----:B------:R-:W-:Y:S03]  /*2970*/  BSSY B1, `(.L_x_32) ;  /* 0x0000011000017945 */ /* 0x000fe60003800000 */
[----:B------:R-:W-:Y:S01]  /*2980*/  IADD3 R168, P4, R165, R158, RZ ;  /* 0x0000009ea5a87210 */ /* 0x000fe20007f9e0ff */
[----:B-1----:R-:W-:Y:S01]  /*2990*/  IMAD.X R171, R7, 0x1, R169, P2 ;  /* 0x0000000107ab7824 */ /* 0x002fe200010e06a9 */
[----:B------:R-:W-:Y:S01]  /*29a0*/  ISETP.GT.AND P2, PT, R0, 0x1, P0 ;  /* 0x000000010000780c */ /* 0x000fe20000744270 */
[----:B------:R-:W-:-:S03]  /*29b0*/  IMAD.WIDE.U32 R170, R23, R12, R170 ;  /* 0x0000000c17aa7225 */ /* 0x000fc600078e00aa */
[----:B--2---:R-:W-:Y:S01]  /*29c0*/  LEA R88, P5, R170, R10, 0x1 ;  /* 0x0000000aaa587211 */ /* 0x004fe200078a08ff */
[----:B---3--:R-:W-:-:S05]  /*29d0*/  HADD2.F32 R166, -RZ, R172.H0_H0 ;  /* 0x200000acffa67230 */ /* 0x008fca0000004100 */
[----:B------:R-:W-:Y:S01]  /*29e0*/  FMUL R167, R166, R155 ;  /* 0x0000009ba6a77220 */ /* 0x000fe20000400000 */
[----:B------:R-:W-:-:S03]  /*29f0*/  IMAD.IADD R166, R13, 0x1, R171 ;  /* 0x000000010da67824 */ /* 0x000fc600078e02ab */
[----:B------:R-:W-:Y:S01]  /*2a00*/  FFMA R90, R90, R154, R167 ;  /* 0x0000009a5a5a7223 */ /* 0x000fe200000000a7 */
[----:B------:R-:W-:Y:S02]  /*2a10*/  SHF.L.U64.HI R167, R4, 0x4, R5 ;  /* 0x0000000404a77819 */ /* 0x000fe40000010205 */
[----:B------:R-:W-:Y:S02]  /*2a20*/  LEA.HI.X R89, R170, R11, R166, 0x1, P5 ;  /* 0x0000000baa597211 */ /* 0x000fe400028f0ca6 */
[----:B------:R-:W-:Y:S01]  /*2a30*/  F2FP.F16.F32.PACK_AB R90, RZ, R90 ;  /* 0x0000005aff5a723e */ /* 0x000fe200000000ff */
[----:B------:R-:W-:-:S05]  /*2a40*/  IMAD.X R169, R167, 0x1, R159, P4 ;  /* 0x00000001a7a97824 */ /* 0x000fca00020e069f */
[----:B------:R1:W-:Y:S01]  /*2a50*/  @P1 STG.E.U16 desc[UR36][R168.64], R90 ;  /* 0x0000005aa8001986 */ /* 0x0003e2000c101524 */
[----:B------:R-:W-:Y:S05]  /*2a60*/  @!P2 BRA `(.L_x_33) ;  /* 0x000000000004a947 */ /* 0x000fea0003800000 */
[----:B------:R2:W5:Y:S02]  /*2a70*/  LDG.E.LTC128B.U16 R172, desc[UR36][R88.64+0x2] ;  /* 0x0000022458ac7981 */ /* 0x000564000c1e1520 */
.L_x_33:
[----:B------:R-:W-:Y:S05]  /*2a80*/  BSYNC B1 ;  /* 0x0000000000017941 */ /* 0x000fea0003800000 */
.L_x_32:
[----:B-1---5:R-:W-:Y:S01]  /*2a90*/  HADD2.F32 R90, -RZ, R172.H0_H0 ;  /* 0x200000acff5a7230 */ /* 0x022fe20000004100 */
[----:B------:R-:W-:Y:S01]  /*2aa0*/  ISETP.GT.AND P1, PT, R0, 0x8, P3 ;  /* 0x000000080000780c */ /* 0x000fe20001f24270 */
[----:B------:R-:W-:Y:S03]  /*2ab0*/  BSSY B1, `(.L_x_34) ;  /* 0x000000a000017945 */ /* 0x000fe60003800000 */
[----:B------:R-:W-:-:S04]  /*2ac0*/  FMUL R90, R90, R155 ;  /* 0x0000009b5a5a7220 */ /* 0x000fc80000400000 */
[----:B------:R-:W-:Y:S01]  /*2ad0*/  FFMA R90, R91, R154, R90 ;  /* 0x0000009a5b5a7223 */ /* 0x000fe2000000005a */
[----:B------:R-:W-:-:S04]  /*2ae0*/  @P2 IMAD.MOV.U32 R91, RZ, RZ, R169 ;  /* 0x000000ffff5b2224 */ /* 0x000fc800078e00a9 */
[----:B------:R-:W-:-:S04]  /*2af0*/  F2FP.F16.F32.PACK_AB R90, RZ, R90 ;  /* 0x0000005aff5a723e */ /* 0x000fc800000000ff */
[----:B------:R-:W-:Y:S01]  /*2b00*/  PRMT R166, R90, 0x7610, R166 ;  /* 0x000076105aa67816 */ /* 0x000fe200000000a6 */
[----:B------:R-:W-:-:S05]  /*2b10*/  @P2 IMAD.MOV.U32 R90, RZ, RZ, R168 ;  /* 0x000000ffff5a2224 */ /* 0x000fca00078e00a8 */
[----:B------:R1:W-:Y:S01]  /*2b20*/  @P2 STG.E.U16 desc[UR36][R90.64+0x2], R166 ;  /* 0x000002a65a002986 */ /* 0x0003e2000c101524 */
[----:B------:R-:W-:Y:S05]  /*2b30*/  @!P1 BRA `(.L_x_35) ;  /* 0x0000000000049947 */ /* 0x000fea0003800000 */
[----:B------:R3:W5:Y:S02]  /*2b40*/  LDG.E.LTC128B.U16 R172, desc[UR36][R160.64+0x10] ;  /* 0x00001024a0ac7981 */ /* 0x000764000c1e1520 */
.L_x_35:
[----:B------:R-:W-:Y:S05]  /*2b50*/  BSYNC B1 ;  /* 0x0000000000017941 */ /* 0x000fea0003800000 */
.L_x_34:
[----:B-1---5:R-:W-:Y:S01]  /*2b60*/  HADD2.F32 R90, -RZ, R172.H0_H0 ;  /* 0x200000acff5a7230 */ /* 0x022fe20000004100 */
[----:B------:R-:W-:Y:S01]  /*2b70*/  ISETP.GT.AND P2, PT, R0, 0x9, P3 ;  /* 0x000000090000780c */ /* 0x000fe20001f44270 */
[----:B------:R-:W-:Y:S03]  /*2b80*/  BSSY B1, `(.L_x_36) ;  /* 0x000000a000017945 */ /* 0x000fe60003800000 */
[----:B------:R-:W-:Y:S01]  /*2b90*/  FMUL R91, R90, R155 ;  /* 0x0000009b5a5b7220 */ /* 0x000fe20000400000 */
[----:B------:R-:W-:-:S03]  /*2ba0*/  @P1 MOV R90, R158 ;  /* 0x0000009e005a1202 */ /* 0x000fc60000000f00 */
[----:B------:R-:W-:-:S05]  /*2bb0*/  FFMA R91, R92, R154, R91 ;  /* 0x0000009a5c5b7223 */ /* 0x000fca000000005b */
[----:B------:R-:W-:-:S04]  /*2bc0*/  F2FP.F16.F32.PACK_AB R91, RZ, R91 ;  /* 0x0000005bff5b723e */ /* 0x000fc800000000ff */
[----:B------:R-:W-:Y:S01]  /*2bd0*/  PRMT R92, R91, 0x7610, R92 ;  /* 0x000076105b5c7816 */ /* 0x000fe2000000005c */
[----:B------:R-:W-:-:S05]  /*2be0*/  @P1 IMAD.MOV.U32 R91, RZ, RZ, R159 ;  /* 0x000000ffff5b1224 */ /* 0x000fca00078e009f */
[----:B------:R1:W-:Y:S01]  /*2bf0*/  @P1 STG.E.U16 desc[UR36][R90.64+0x10], R92 ;  /* 0x0000105c5a001986 */ /* 0x0003e2000c101524 */
[----:B------:R-:W-:Y:S05]  /*2c00*/  @!P2 BRA `(.L_x_37) ;  /* 0x000000000004a947 */ /* 0x000fea0003800000 */
[----:B------:R4:W5:Y:S02]  /*2c10*/  LDG.E.LTC128B.U16 R172, desc[UR36][R160.64+0x12] ;  /* 0x00001224a0ac7981 */ /* 0x000964000c1e1520 */
.L_x_37:
[----:B------:R-:W-:Y:S05]  /*2c20*/  BSYNC B1 ;  /* 0x0000000000017941 */ /* 0x000fea0003800000 */
.L_x_36:
[----:B-1---5:R-:W-:Y:S01]  /*2c30*/  HADD2.F32 R90, -RZ, R172.H0_H0 ;  /* 0x200000acff5a7230 */ /* 0x022fe20000004100 */
[----:B------:R-:W-:Y:S01]  /*2c40*/  ISETP.GT.AND P1, PT, R0, 0x8, P0 ;  /* 0x000000080000780c */ /* 0x000fe20000724270 */
[----:B------:R-:W-:Y:S01]  /*2c50*/  @P2 IMAD.MOV.U32 R91, RZ, RZ, R159 ;  /* 0x000000ffff5b2224 */ /* 0x000fe200078e009f */
[----:B------:R-:W-:Y:S02]  /*2c60*/  BSSY B1, `(.L_x_38) ;  /* 0x0000009000017945 */ /* 0x000fe40003800000 */
[----:B------:R-:W-:-:S04]  /*2c70*/  FMUL R90, R90, R155 ;  /* 0x0000009b5a5a7220 */ /* 0x000fc80000400000 */
[----:B------:R-:W-:-:S05]  /*2c80*/  FFMA R90, R93, R154, R90 ;  /* 0x0000009a5d5a7223 */ /* 0x000fca000000005a */
[----:B------:R-:W-:-:S04]  /*2c90*/  F2FP.F16.F32.PACK_AB R90, RZ, R90 ;  /* 0x0000005aff5a723e */ /* 0x000fc800000000ff */
[----:B------:R-:W-:Y:S01]  /*2ca0*/  PRMT R92, R90, 0x7610, R92 ;  /* 0x000076105a5c7816 */ /* 0x000fe2000000005c */
[----:B------:R-:W-:-:S05]  /*2cb0*/  @P2 IMAD.MOV.U32 R90, RZ, RZ, R158 ;  /* 0x000000ffff5a2224 */ /* 0x000fca00078e009e */
[----:B------:R1:W-:Y:S01]  /*2cc0*/  @P2 STG.E.U16 desc[UR36][R90.64+0x12], R92 ;  /* 0x0000125c5a002986 */ /* 0x0003e2000c101524 */
[----:B------:R-:W-:Y:S05]  /*2cd0*/  @!P1 BRA `(.L_x_39) ;  /* 0x0000000000049947 */ /* 0x000fea0003800000 */
[----:B------:R0:W5:Y:S02]  /*2ce0*/  LDG.E.LTC128B.U16 R172, desc[UR36][R88.64+0x10] ;  /* 0x0000102458ac7981 */ /* 0x000164000c1e1520 */
.L_x_39:
[----:B------:R-:W-:Y:S05]  /*2cf0*/  BSYNC B1 ;  /* 0x0000000000017941 */ /* 0x000fea0003800000 */
.L_x_38:
[----:B-1---5:R-:W-:Y:S01]  /*2d00*/  HADD2.F32 R90, -RZ, R172.H0_H0 ;  /* 0x200000acff5a7230 */ /* 0x022fe20000004100 */
[----:B------:R-:W-:Y:S01]  /*2d10*/  ISETP.GT.AND P2, PT, R0, 0x9, P0 ;  /* 0x000000090000780c */ /* 0x000fe20000744270 */
[----:B------:R-:W-:Y:S03]  /*2d20*/  BSSY B1, `(.L_x_40) ;  /* 0x000000a000017945 */ /* 0x000fe60003800000 */
[----:B------:R-:W-:Y:S01]  /*2d30*/  FMUL R91, R90, R155 ;  /* 0x0000009b5a5b7220 */ /* 0x000fe20000400000 */
[----:B------:R-:W-:-:S03]  /*2d40*/  @P1 IMAD.MOV.U32 R90, RZ, RZ, R168 ;  /* 0x000000ffff5a1224 */ /* 0x000fc600078e00a8 */
[----:B------:R-:W-:-:S05]  /*2d50*/  FFMA R91, R94, R154, R91 ;  /* 0x0000009a5e5b7223 */ /* 0x000fca000000005b */
[----:B------:R-:W-:-:S04]  /*2d60*/  F2FP.F16.F32.PACK_AB R91, RZ, R91 ;  /* 0x0000005bff5b723e */ /* 0x000fc800000000ff */
[----:B------:R-:W-:Y:S01]  /*2d70*/  PRMT R92, R91, 0x7610, R92 ;  /* 0x000076105b5c7816 */ /* 0x000fe2000000005c */
[----:B------:R-:W-:-:S05]  /*2d80*/  @P1 IMAD.MOV.U32 R91, RZ, RZ, R169 ;  /* 0x000000ffff5b1224 */ /* 0x000fca00078e00a9 */
[----:B------:R1:W-:Y:S01]  /*2d90*/  @P1 STG.E.U16 desc[UR36][R90.64+0x10], R92 ;  /* 0x0000105c5a001986 */ /* 0x0003e2000c101524 */
[----:B------:R-:W-:Y:S05]  /*2da0*/  @!P2 BRA `(.L_x_41) ;  /* 0x000000000004a947 */ /* 0x000fea0003800000 */
[----:B------:R0:W5:Y:S02]  /*2db0*/  LDG.E.LTC128B.U16 R172, desc[UR36][R88.64+0x12] ;  /* 0x0000122458ac7981 */ /* 0x000164000c1e1520 */
.L_x_41:
[----:B------:R-:W-:Y:S05]  /*2dc0*/  BSYNC B1 ;  /* 0x0000000000017941 */ /* 0x000fea0003800000 */
.L_x_40:
[----:B-1---5:R-:W-:Y:S01]  /*2dd0*/  HADD2.F32 R90, -RZ, R172.H0_H0 ;  /* 0x200000acff5a7230 */ /* 0x022fe20000004100 */
[----:B------:R-:W-:Y:S01]  /*2de0*/  @P2 MOV R91, R169 ;  /* 0x000000a9005b2202 */ /* 0x000fe20000000f00 */
[----:B------:R-:W-:Y:S01]  /*2df0*/  BSSY B1, `(.L_x_42) ;  /* 0x000000a000017945 */ /* 0x000fe20003800000 */
[----:B------:R-:W-:Y:S02]  /*2e00*/  ISETP.GT.AND P1, PT, R0, 0x10, P3 ;  /* 0x000000100000780c */ /* 0x000fe40001f24270 */
        /* <DEDUP_REMOVED lines=8> */
.L_x_43:
[----:B------:R-:W-:Y:S05]  /*2e90*/  BSYNC B1 ;  /* 0x0000000000017941 */ /* 0x000fea0003800000 */
.L_x_42:
        /* <DEDUP_REMOVED lines=12> */
.L_x_45:
[----:B------:R-:W-:Y:S05]  /*2f60*/  BSYNC B1 ;  /* 0x0000000000017941 */ /* 0x000fea0003800000 */
.L_x_44:
        /* <DEDUP_REMOVED lines=12> */
.L_x_47:
[----:B------:R-:W-:Y:S05]  /*3030*/  BSYNC B1 ;  /* 0x0000000000017941 */ /* 0x000fea0003800000 */
.L_x_46:
        /* <DEDUP_REMOVED lines=12> */
.L_x_49:
[----:B------:R-:W-:Y:S05]  /*3100*/  BSYNC B1 ;  /* 0x0000000000017941 */ /* 0x000fea0003800000 */
.L_x_48:
[----:B-1---5:R-:W-:Y:S01]  /*3110*/  HADD2.F32 R90, -RZ, R172.H0_H0 ;  /* 0x200000acff5a7230 */ /* 0x022fe20000004100 */
[----:B------:R-:W-:Y:S01]  /*3120*/  ISETP.GT.AND P1, PT, R0, 0x18, P3 ;  /* 0x000000180000780c */ /* 0x000fe20001f24270 */
[----:B------:R-:W-:Y:S01]  /*3130*/  @P2 IMAD.MOV.U32 R91, RZ, RZ, R169 ;  /* 0x000000ffff5b2224 */ /* 0x000fe200078e00a9 */
[----:B------:R-:W-:Y:S02]  /*3140*/  BSSY B1, `(.L_x_50) ;  /* 0x0000009000017945 */ /* 0x000fe40003800000 */
[----:B------:R-:W-:-:S04]  /*3150*/  FMUL R90, R90, R155 ;  /* 0x0000009b5a5a7220 */ /* 0x000fc80000400000 */
[----:B------:R-:W-:-:S05]  /*3160*/  FFMA R90, R99, R154, R90 ;  /* 0x0000009a635a7223 */ /* 0x000fca000000005a */
[----:B------:R-:W-:-:S04]  /*3170*/  F2FP.F16.F32.PACK_AB R90, RZ, R90 ;  /* 0x0000005aff5a723e */ /* 0x000fc800000000ff */
[----:B------:R-:W-:Y:S02]  /*3180*/  PRMT R92, R90, 0x7610, R92 ;  /* 0x000076105a5c7816 */ /* 0x000fe4000000005c */
[----:B------:R-:W-:-:S05]  /*3190*/  @P2 MOV R90, R168 ;  /* 0x000000a8005a2202 */ /* 0x000fca0000000f00 */
[----:B------:R1:W-:Y:S01]  /*31a0*/  @P2 STG.E.U16 desc[UR36][R90.64+0x22], R92 ;  /* 0x0000225c5a002986 */ /* 0x0003e2000c101524 */
[----:B------:R-:W-:Y:S05]  /*31b0*/  @!P1 BRA `(.L_x_51) ;  /* 0x0000000000049947 */ /* 0x000fea0003800000 */
[----:B------:R0:W5:Y:S02]  /*31c0*/  LDG.E.LTC128B.U16 R172, desc[UR36][R160.64+0x30] ;  /* 0x00003024a0ac7981 */ /* 0x000164000c1e1520 */
.L_x_51:
[----:B------:R-:W-:Y:S05]  /*31d0*/  BSYNC B1 ;  /* 0x0000000000017941 */ /* 0x000fea0003800000 */
.L_x_50:
        /* <DEDUP_REMOVED lines=12> */
.L_x_53:
[----:B------:R-:W-:Y:S05]  /*32a0*/  BSYNC B1 ;  /* 0x0000000000017941 */ /* 0x000fea0003800000 */
.L_x_52:
        /* <DEDUP_REMOVED lines=12> */
.L_x_55:
[----:B------:R-:W-:Y:S05]  /*3370*/  BSYNC B1 ;  /* 0x0000000000017941 */ /* 0x000fea0003800000 */
.L_x_54:
[----:B-1---5:R-:W-:Y:S01]  /*3380*/  HADD2.F32 R90, -RZ, R172.H0_H0 ;  /* 0x200000acff5a7230 */ /* 0x022fe20000004100 */
[----:B------:R-:W-:Y:S01]  /*3390*/  ISETP.GT.AND P2, PT, R0, 0x19, P0 ;  /* 0x000000190000780c */ /* 0x000fe20000744270 */
[----:B------:R-:W-:Y:S03]  /*33a0*/  BSSY B1, `(.L_x_56) ;  /* 0x000000a000017945 */ /* 0x000fe60003800000 */
[----:B------:R-:W-:Y:S01]  /*33b0*/  FMUL R91, R90, R155 ;  /* 0x0000009b5a5b7220 */ /* 0x000fe20000400000 */
[----:B------:R-:W-:-:S03]  /*33c0*/  @P1 IMAD.MOV.U32 R90, RZ, RZ, R168 ;  /* 0x000000ffff5a1224 */ /* 0x000fc600078e00a8 */
[----:B------:R-:W-:-:S05]  /*33d0*/  FFMA R91, R102, R154, R91 ;  /* 0x0000009a665b7223 */ /* 0x000fca000000005b */
[----:B------:R-:W-:-:S04]  /*33e0*/  F2FP.F16.F32.PACK_AB R91, RZ, R91 ;  /* 0x0000005bff5b723e */ /* 0x000fc800000000ff */
[----:B------:R-:W-:Y:S02]  /*33f0*/  PRMT R92, R91, 0x7610, R92 ;  /* 0x000076105b5c7816 */ /* 0x000fe4000000005c */
[----:B------:R-:W-:-:S05]  /*3400*/  @P1 MOV R91, R169 ;  /* 0x000000a9005b1202 */ /* 0x000fca0000000f00 */
[----:B------:R1:W-:Y:S01]  /*3410*/  @P1 STG.E.U16 desc[UR36][R90.64+0x30], R92 ;  /* 0x0000305c5a001986 */ /* 0x0003e2000c101524 */
[----:B------:R-:W-:Y:S05]  /*3420*/  @!P2 BRA `(.L_x_57) ;  /* 0x000000000004a947 */ /* 0x000fea0003800000 */
[----:B------:R0:W5:Y:S02]  /*3430*/  LDG.E.LTC128B.U16 R172, desc[UR36][R88.64+0x32] ;  /* 0x0000322458ac7981 */ /* 0x000164000c1e1520 */
.L_x_57:
[----:B------:R-:W-:Y:S05]  /*3440*/  BSYNC B1 ;  /* 0x0000000000017941 */ /* 0x000fea0003800000 */
.L_x_56:
        /* <DEDUP_REMOVED lines=12> */
.L_x_59:
[----:B------:R-:W-:Y:S05]  /*3510*/  BSYNC B1 ;  /* 0x0000000000017941 */ /* 0x000fea0003800000 */
.L_x_58:
        /* <DEDUP_REMOVED lines=12> */
.L_x_61:
[----:B------:R-:W-:Y:S05]  /*35e0*/  BSYNC B1 ;  /* 0x0000000000017941 */ /* 0x000fea0003800000 */
.L_x_60:
        /* <DEDUP_REMOVED lines=12> */
.L_x_63:
[----:B------:R-:W-:Y:S05]  /*36b0*/  BSYNC B1 ;  /* 0x0000000000017941 */ /* 0x000fea0003800000 */
.L_x_62:
        /* <DEDUP_REMOVED lines=12> */
.L_x_65:
[----:B------:R-:W-:Y:S05]  /*3780*/  BSYNC B1 ;  /* 0x0000000000017941 */ /* 0x000fea0003800000 */
.L_x_64:
        /* <DEDUP_REMOVED lines=12> */
.L_x_67:
[----:B------:R-:W-:Y:S05]  /*3850*/  BSYNC B1 ;  /* 0x0000000000017941 */ /* 0x000fea0003800000 */
.L_x_66:
        /* <DEDUP_REMOVED lines=12> */
.L_x_69:
[----:B------:R-:W-:Y:S05]  /*3920*/  BSYNC B1 ;  /* 0x0000000000017941 */ /* 0x000fea0003800000 */
.L_x_68:
        /* <DEDUP_REMOVED lines=12> */
.L_x_71:
[----:B------:R-:W-:Y:S05]  /*39f0*/  BSYNC B1 ;  /* 0x0000000000017941 */ /* 0x000fea0003800000 */
.L_x_70:
        /* <DEDUP_REMOVED lines=12> */
.L_x_73:
[----:B------:R-:W-:Y:S05]  /*3ac0*/  BSYNC B1 ;  /* 0x0000000000017941 */ /* 0x000fea0003800000 */
.L_x_72:
        /* <DEDUP_REMOVED lines=12> */
.L_x_75:
[----:B------:R-:W-:Y:S05]  /*3b90*/  BSYNC B1 ;  /* 0x0000000000017941 */ /* 0x000fea0003800000 */
.L_x_74:
        /* <DEDUP_REMOVED lines=12> */
.L_x_77:
[----:B------:R-:W-:Y:S05]  /*3c60*/  BSYNC B1 ;  /* 0x0000000000017941 */ /* 0x000fea0003800000 */
.L_x_76:
        /* <DEDUP_REMOVED lines=12> */
.L_x_79:
[----:B------:R-:W-:Y:S05]  /*3d30*/  BSYNC B1 ;  /* 0x0000000000017941 */ /* 0x000fea0003800000 */
.L_x_78:
        /* <DEDUP_REMOVED lines=12> */
.L_x_81:
[----:B------:R-:W-:Y:S05]  /*3e00*/  BSYNC B1 ;  /* 0x0000000000017941 */ /* 0x000fea0003800000 */
.L_x_80:
        /* <DEDUP_REMOVED lines=12> */
.L_x_83:
[----:B------:R-:W-:Y:S05]  /*3ed0*/  BSYNC B1 ;  /* 0x0000000000017941 */ /* 0x000fea0003800000 */
.L_x_82:
        /* <DEDUP_REMOVED lines=12> */
.L_x_85:
[----:B------:R-:W-:Y:S05]  /*3fa0*/  BSYNC B1 ;  /* 0x0000000000017941 */ /* 0x000fea0003800000 */
.L_x_84:
        /* <DEDUP_REMOVED lines=12> */
.L_x_87:
[----:B------:R-:W-:Y:S05]  /*4070*/  BSYNC B1 ;  /* 0x0000000000017941 */ /* 0x000fea0003800000 */
.L_x_86:
        /* <DEDUP_REMOVED lines=12> */
.L_x_89:
[----:B------:R-:W-:Y:S05]  /*4140*/  BSYNC B1 ;  /* 0x0000000000017941 */ /* 0x000fea0003800000 */
.L_x_88:
        /* <DEDUP_REMOVED lines=12> */
.L_x_91:
[----:B------:R-:W-:Y:S05]  /*4210*/  BSYNC B1 ;  /* 0x0000000000017941 */ /* 0x000fea0003800000 */
.L_x_90:
        /* <DEDUP_REMOVED lines=12> */
.L_x_93:
[----:B------:R-:W-:Y:S05]  /*42e0*/  BSYNC B1 ;  /* 0x0000000000017941 */ /* 0x000fea0003800000 */
.L_x_92:
        /* <DEDUP_REMOVED lines=12> */
.L_x_95:
[----:B------:R-:W-:Y:S05]  /*43b0*/  BSYNC B1 ;  /* 0x0000000000017941 */ /* 0x000fea0003800000 */
.L_x_94:
        /* <DEDUP_REMOVED lines=12> */
.L_x_97:
[----:B------:R-:W-:Y:S05]  /*4480*/  BSYNC B1 ;  /* 0x0000000000017941 */ /* 0x000fea0003800000 */
.L_x_96:
        /* <DEDUP_REMOVED lines=12> */
.L_x_99:
[----:B------:R-:W-:Y:S05]  /*4550*/  BSYNC B1 ;  /* 0x0000000000017941 */ /* 0x000fea0003800000 */
.L_x_98:
        /* <DEDUP_REMOVED lines=12> */
.L_x_101:
[----:B------:R-:W-:Y:S05]  /*4620*/  BSYNC B1 ;  /* 0x0000000000017941 */ /* 0x000fea0003800000 */
.L_x_100:
        /* <DEDUP_REMOVED lines=12> */
.L_x_103:
[----:B------:R-:W-:Y:S05]  /*46f0*/  BSYNC B1 ;  /* 0x0000000000017941 */ /* 0x000fea0003800000 */
.L_x_102:
        /* <DEDUP_REMOVED lines=12> */
.L_x_105:
[----:B------:R-:W-:Y:S05]  /*47c0*/  BSYNC B1 ;  /* 0x0000000000017941 */ /* 0x000fea0003800000 */
.L_x_104:
        /* <DEDUP_REMOVED lines=12> */
.L_x_107:
[----:B------:R-:W-:Y:S05]  /*4890*/  BSYNC B1 ;  /* 0x0000000000017941 */ /* 0x000fea0003800000 */
.L_x_106:
        /* <DEDUP_REMOVED lines=12> */
.L_x_109:
[----:B------:R-:W-:Y:S05]  /*4960*/  BSYNC B1 ;  /* 0x0000000000017941 */ /* 0x000fea0003800000 */
.L_x_108:
        /* <DEDUP_REMOVED lines=12> */
.L_x_111:
[----:B------:R-:W-:Y:S05]  /*4a30*/  BSYNC B1 ;  /* 0x0000000000017941 */ /* 0x000fea0003800000 */
.L_x_110:
        /* <DEDUP_REMOVED lines=12> */
.L_x_113:
[----:B------:R-:W-:Y:S05]  /*4b00*/  BSYNC B1 ;  /* 0x0000000000017941 */ /* 0x000fea0003800000 */
.L_x_112:
        /* <DEDUP_REMOVED lines=12> */
.L_x_115:
[----:B------:R-:W-:Y:S05]  /*4bd0*/  BSYNC B1 ;  /* 0x0000000000017941 */ /* 0x000fea0003800000 */
.L_x_114:
        /* <DEDUP_REMOVED lines=12> */
.L_x_117:
[----:B------:R-:W-:Y:S05]  /*4ca0*/  BSYNC B1 ;  /* 0x0000000000017941 */ /* 0x000fea0003800000 */
.L_x_116:
        /* <DEDUP_REMOVED lines=12> */
.L_x_119:
[----:B------:R-:W-:Y:S05]  /*4d70*/  BSYNC B1 ;  /* 0x0000000000017941 */ /* 0x000fea0003800000 */
.L_x_118:
        /* <DEDUP_REMOVED lines=12> */
.L_x_121:
[----:B------:R-:W-:Y:S05]  /*4e40*/  BSYNC B1 ;  /* 0x0000000000017941 */ /* 0x000fea0003800000 */
.L_x_120:
        /* <DEDUP_REMOVED lines=12> */
.L_x_123:
[----:B------:R-:W-:Y:S05]  /*4f10*/  BSYNC B1 ;  /* 0x0000000000017941 */ /* 0x000fea0003800000 */
.L_x_122:
        /* <DEDUP_REMOVED lines=12> */
.L_x_125:
[----:B------:R-:W-:Y:S05]  /*4fe0*/  BSYNC B1 ;  /* 0x0000000000017941 */ /* 0x000fea0003800000 */
.L_x_124:
        /* <DEDUP_REMOVED lines=12> */
.L_x_127:
[----:B------:R-:W-:Y:S05]  /*50b0*/  BSYNC B1 ;  /* 0x0000000000017941 */ /* 0x000fea0003800000 */
.L_x_126:
        /* <DEDUP_REMOVED lines=12> */
.L_x_129:
[----:B------:R-:W-:Y:S05]  /*5180*/  BSYNC B1 ;  /* 0x0000000000017941 */ /* 0x000fea0003800000 */
.L_x_128:
        /* <DEDUP_REMOVED lines=12> */
.L_x_131:
[----:B------:R-:W-:Y:S05]  /*5250*/  BSYNC B1 ;  /* 0x0000000000017941 */ /* 0x000fea0003800000 */
.L_x_130:
        /* <DEDUP_REMOVED lines=12> */
.L_x_133:
[----:B------:R-:W-:Y:S05]  /*5320*/  BSYNC B1 ;  /* 0x0000000000017941 */ /* 0x000fea0003800000 */
.L_x_132:
        /* <DEDUP_REMOVED lines=12> */
.L_x_135:
[----:B------:R-:W-:Y:S05]  /*53f0*/  BSYNC B1 ;  /* 0x0000000000017941 */ /* 0x000fea0003800000 */
.L_x_134:
        /* <DEDUP_REMOVED lines=12> */
.L_x_137:
[----:B------:R-:W-:Y:S05]  /*54c0*/  BSYNC B1 ;  /* 0x0000000000017941 */ /* 0x000fea0003800000 */
.L_x_136:
        /* <DEDUP_REMOVED lines=12> */
.L_x_139:
[----:B------:R-:W-:Y:S05]  /*5590*/  BSYNC B1 ;  /* 0x0000000000017941 */ /* 0x000fea0003800000 */
.L_x_138:
        /* <DEDUP_REMOVED lines=12> */
.L_x_141:
[----:B------:R-:W-:Y:S05]  /*5660*/  BSYNC B1 ;  /* 0x0000000000017941 */ /* 0x000fea0003800000 */
.L_x_140:
        /* <DEDUP_REMOVED lines=12> */
.L_x_143:
[----:B------:R-:W-:Y:S05]  /*5730*/  BSYNC B1 ;  /* 0x0000000000017941 */ /* 0x000fea0003800000 */
.L_x_142:
        /* <DEDUP_REMOVED lines=12> */
.L_x_145:
[----:B------:R-:W-:Y:S05]  /*5800*/  BSYNC B1 ;  /* 0x0000000000017941 */ /* 0x000fea0003800000 */
.L_x_144:
        /* <DEDUP_REMOVED lines=12> */
.L_x_147:
[----:B------:R-:W-:Y:S05]  /*58d0*/  BSYNC B1 ;  /* 0x0000000000017941 */ /* 0x000fea0003800000 */
.L_x_146:
        /* <DEDUP_REMOVED lines=12> */
.L_x_149:
[----:B------:R-:W-:Y:S05]  /*59a0*/  BSYNC B1 ;  /* 0x0000000000017941 */ /* 0x000fea0003800000 */
.L_x_148:
        /* <DEDUP_REMOVED lines=12> */
.L_x_151:
[----:B------:R-:W-:Y:S05]  /*5a70*/  BSYNC B1 ;  /* 0x0000000000017941 */ /* 0x000fea0003800000 */
.L_x_150:
[----:B-----5:R-:W-:Y:S01]  /*5a80*/  HADD2.F32 R8, -RZ, R172.H0_H0 ;  /* 0x200000acff087230 */ /* 0x020fe20000004100 */
[----:B------:R-:W-:Y:S01]  /*5a90*/  ISETP.GT.AND P1, PT, R0, 0x79, P0 ;  /* 0x000000790000780c */ /* 0x000fe20000724270 */
[----:B------:R-:W-:Y:S01]  /*5aa0*/  BSSY B1, `(.L_x_152) ;  /* 0x000000c000017945 */ /* 0x000fe20003800000 */
[----:B------:R-:W-:Y:S02]  /*5ab0*/  IADD3 R153, P0, R153, 0x80, RZ ;  /* 0x0000008099997810 */ /* 0x000fe40007f1e0ff */
[----:B-1----:R-:W-:Y:S01]  /*5ac0*/  FMUL R91, R8, R155 ;  /* 0x0000009b085b7220 */ /* 0x002fe20000400000 */
[----:B------:R-:W-:-:S03]  /*5ad0*/  @P2 IMAD.MOV.U32 R8, RZ, RZ, R168 ;  /* 0x000000ffff082224 */ /* 0x000fc600078e00a8 */
[----:B------:R-:W-:-:S05]  /*5ae0*/  FFMA R91, R150, R154, R91 ;  /* 0x0000009a965b7223 */ /* 0x000fca000000005b */
[----:B------:R-:W-:-:S04]  /*5af0*/  F2FP.F16.F32.PACK_AB R91, RZ, R91 ;  /* 0x0000005bff5b723e */ /* 0x000fc800000000ff */
[----:B------:R-:W-:Y:S01]  /*5b00*/  PRMT R90, R91, 0x7610, R90 ;  /* 0x000076105b5a7816 */ /* 0x000fe2000000005a */
[----:B------:R-:W-:Y:S02]  /*5b10*/  IMAD.X R91, RZ, RZ, R9, P0 ;  /* 0x000000ffff5b7224 */ /* 0x000fe400000e0609 */
[----:B------:R-:W-:-:S05]  /*5b20*/  @P2 IMAD.MOV.U32 R9, RZ, RZ, R169 ;  /* 0x000000ffff092224 */ /* 0x000fca00078e00a9 */
[----:B------:R1:W-:Y:S01]  /*5b30*/  @P2 STG.E.U16 desc[UR36][R8.64+0xf0], R90 ;  /* 0x0000f05a08002986 */ /* 0x0003e2000c101524 */
[----:B------:R-:W-:Y:S05]  /*5b40*/  @!P1 BRA `(.L_x_153) ;  /* 0x0000000000049947 */ /* 0x000fea0003800000 */
[----:B------:R0:W5:Y:S02]  /*5b50*/  LDG.E.LTC128B.U16 R172, desc[UR36][R88.64+0xf2] ;  /* 0x0000f22458ac7981 */ /* 0x000164000c1e1520 */
.L_x_153:
[----:B------:R-:W-:Y:S05]  /*5b60*/  BSYNC B1 ;  /* 0x0000000000017941 */ /* 0x000fea0003800000 */
.L_x_152:
[----:B-1---5:R-:W-:Y:S01]  /*5b70*/  HADD2.F32 R8, -RZ, R172.H0_H0 ;  /* 0x200000acff087230 */ /* 0x022fe20000004100 */
[----:B------:R-:W-:Y:S01]  /*5b80*/  ISETP.GT.AND P0, PT, R3, 0x80, PT ;  /* 0x000000800300780c */ /* 0x000fe20003f04270 */
[----:B------:R-:W-:-:S03]  /*5b90*/  IMAD R90, R91, R14, RZ ;  /* 0x0000000e5b5a7224 */ /* 0x000fc600078e02ff */
[----:B0-2---:R-:W-:Y:S01]  /*5ba0*/  FMUL R88, R8, R155 ;  /* 0x0000009b08587220 */ /* 0x005fe20000400000 */
[C---:B------:R-:W-:Y:S01]  /*5bb0*/  IMAD R97, R153.reuse, R15, R90 ;  /* 0x0000000f99617224 */ /* 0x040fe200078e025a */
[----:B------:R-:W-:Y:S01]  /*5bc0*/  ISETP.GT.AND P3, PT, R0, RZ, P0 ;  /* 0x000000ff0000720c */ /* 0x000fe20000764270 */
[----:B------:R-:W-:-:S04]  /*5bd0*/  IMAD.WIDE.U32 R8, R153, R14, R156 ;  /* 0x0000000e99087225 */ /* 0x000fc800078e009c */
[----:B------:R-:W-:Y:S01]  /*5be0*/  FFMA R151, R151, R154, R88 ;  /* 0x0000009a97977223 */ /* 0x000fe20000000058 */
[----:B------:R-:W-:Y:S02]  /*5bf0*/  IADD3 R9, R9, R97, RZ ;  /* 0x0000006109097210 */ /* 0x000fe40007ffe0ff */
[C---:B------:R-:W-:Y:S02]  /*5c00*/  LEA R88, P2, R8.reuse, R10, 0x1 ;  /* 0x0000000a08587211 */ /* 0x040fe400078408ff */
[----:B------:R-:W-:Y:S02]  /*5c10*/  F2FP.F16.F32.PACK_AB R151, RZ, R151 ;  /* 0x00000097ff97723e */ /* 0x000fe400000000ff */
[----:B------:R-:W-:-:S03]  /*5c20*/  LEA.HI.X R89, R8, R11, R9, 0x1, P2 ;  /* 0x0000000b08597211 */ /* 0x000fc600010f0c09 */
[----:B------:R0:W-:Y:S04]  /*5c30*/  @P1 STG.E.U16 desc[UR36][R168.64+0xf2], R151 ;  /* 0x0000f297a8001986 */ /* 0x0001e8000c101524 */
[----:B------:R-:W2:Y:S01]  /*5c40*/  @P3 LDG.E.LTC128B.U16 R172, desc[UR36][R88.64] ;  /* 0x0000002458ac3981 */ /* 0x000ea2000c1e1520 */
[----:B------:R-:W-:Y:S01]  /*5c50*/  IMAD.WIDE.U32 R8, R153, R14, R6 ;  /* 0x0000000e99087225 */ /* 0x000fe200078e0006 */
[----:B------:R-:W-:Y:S01]  /*5c60*/  SHF.L.U64.HI R95, R4, 0x8, R5 ;  /* 0x00000008045f7819 */ /* 0x000fe20000010205 */
[----:B------:R-:W-:Y:S01]  /*5c70*/  BSSY B1, `(.L_x_154) ;  /* 0x0000011000017945 */ /* 0x000fe20003800000 */
[----:B------:R-:W-:Y:S01]  /*5c80*/  ISETP.GT.AND P2, PT, R0, 0x1, P0 ;  /* 0x000000010000780c */ /* 0x000fe20000744270 */
[----:B------:R-:W-:Y:S02]  /*5c90*/  IMAD.IADD R9, R97, 0x1, R9 ;  /* 0x0000000161097824 */ /* 0x000fe400078e0209 */
[----:B------:R-:W-:-:S02]  /*5ca0*/  IMAD.SHL.U32 R93, R4, 0x100, RZ ;  /* 0x00000100045d7824 */ /* 0x000fc400078e00ff */
[----:B--2---:R-:W-:-:S05]  /*5cb0*/  HADD2.F32 R90, -RZ, R172.H0_H0 ;  /* 0x200000acff5a7230 */ /* 0x004fca0000004100 */
[----:B------:R-:W-:Y:S01]  /*5cc0*/  FMUL R15, R90, R155 ;  /* 0x0000009b5a0f7220 */ /* 0x000fe20000400000 */
[----:B------:R-:W-:Y:S01]  /*5cd0*/  IMAD.WIDE.U32 R90, R23, R12, R8 ;  /* 0x0000000c175a7225 */ /* 0x000fe200078e0008 */
[----:B------:R-:W-:-:S03]  /*5ce0*/  IADD3 R8, P1, R93, R158, RZ ;  /* 0x0000009e5d087210 */ /* 0x000fc60007f3e0ff */
[----:B------:R-:W-:Y:S01]  /*5cf0*/  FFMA R15, R24, R154, R15 ;  /* 0x0000009a180f7223 */ /* 0x000fe2000000000f */
[----:B------:R-:W-:Y:S01]  /*5d00*/  IMAD.IADD R5, R13, 0x1, R91 ;  /* 0x000000010d057824 */ /* 0x000fe200078e025b */
[C---:B------:R-:W-:Y:S01]  /*5d10*/  LEA R4, P4, R90.reuse, R10, 0x1 ;  /* 0x0000000a5a047211 */ /* 0x040fe200078808ff */
[----:B------:R-:W-:Y:S02]  /*5d20*/  IMAD.X R9, R95, 0x1, R159, P1 ;  /* 0x000000015f097824 */ /* 0x000fe400008e069f */
[----:B------:R-:W-:Y:S02]  /*5d30*/  F2FP.F16.F32.PACK_AB R15, RZ, R15 ;  /* 0x0000000fff0f723e */ /* 0x000fe400000000ff */
[----:B------:R-:W-:-:S03]  /*5d40*/  LEA.HI.X R5, R90, R11, R5, 0x1, P4 ;  /* 0x0000000b5a057211 */ /* 0x000fc600020f0c05 */
[----:B------:R0:W-:Y:S01]  /*5d50*/  @P3 STG.E.U16 desc[UR36][R8.64], R15 ;  /* 0x0000000f08003986 */ /* 0x0001e2000c101524 */
[----:B------:R-:W-:Y:S05]  /*5d60*/  @!P2 BRA `(.L_x_155) ;  /* 0x000000000004a947 */ /* 0x000fea0003800000 */
[----:B------:R1:W5:Y:S02]  /*5d70*/  LDG.E.LTC128B.U16 R172, desc[UR36][R4.64+0x2] ;  /* 0x0000022404ac7981 */ /* 0x000364000c1e1520 */
.L_x_155:
[----:B------:R-:W-:Y:S05]  /*5d80*/  BSYNC B1 ;  /* 0x0000000000017941 */ /* 0x000fea0003800000 */
.L_x_154:
[----:B-----5:R-:W-:Y:S01]  /*5d90*/  HADD2.F32 R24, -RZ, R172.H0_H0 ;  /* 0x200000acff187230 */ /* 0x020fe20000004100 */
[----:B------:R-:W-:Y:S01]  /*5da0*/  ISETP.GT.AND P1, PT, R3, 0x88, PT ;  /* 0x000000880300780c */ /* 0x000fe20003f24270 */
[----:B0-----:R-:W-:Y:S01]  /*5db0*/  IMAD.WIDE.U32 R14, R153, R14, R162 ;  /* 0x0000000e990e7225 */ /* 0x001fe200078e00a2 */
[----:B------:R-:W-:Y:S03]  /*5dc0*/  BSSY B1, `(.L_x_156) ;  /* 0x000000e000017945 */ /* 0x000fe60003800000 */
[----:B------:R-:W-:Y:S01]  /*5dd0*/  FMUL R24, R24, R155 ;  /* 0x0000009b18187220 */ /* 0x000fe20000400000 */
[----:B------:R-:W-:Y:S01]  /*5de0*/  ISETP.GT.AND P3, PT, R0, RZ, P1 ;  /* 0x000000ff0000720c */ /* 0x000fe20000f64270 */
[----:B------:R-:W-:Y:S01]  /*5df0*/  IMAD.IADD R97, R97, 0x1, R15 ;  /* 0x0000000161617824 */ /* 0x000fe200078e020f */
[----:B------:R-:W-:Y:S01]  /*5e00*/  IADD3 R21, P5, R20, R14, RZ ;  /* 0x0000000e14157210 */ /* 0x000fe20007fbe0ff */
[----:B------:R-:W-:Y:S01]  /*5e10*/  FFMA R24, R25, R154, R24 ;  /* 0x0000009a19187223 */ /* 0x000fe20000000018 */
[----:B------:R-:W-:-:S03]  /*5e20*/  IADD3 R20, P4, R6, R14, RZ ;  /* 0x0000000e06147210 */ /* 0x000fc60007f9e0ff */
[----:B------:R-:W-:Y:S01]  /*5e30*/  IMAD.X R156, R97, 0x1, R157, P5 ;  /* 0x00000001619c7824 */ /* 0x000fe200028e069d */
[----:B------:R-:W-:Y:S02]  /*5e40*/  F2FP.F16.F32.PACK_AB R24, RZ, R24 ;  /* 0x00000018ff18723e */ /* 0x000fe400000000ff */
[----:B------:R-:W-:-:S03]  /*5e50*/  LEA R14, P5, R21, R10, 0x1 ;  /* 0x0000000a150e7211 */ /* 0x000fc600078a08ff */
[----:B------:R0:W-:Y:S01]  /*5e60*/  @P2 STG.E.U16 desc[UR36][R8.64+0x2], R24 ;  /* 0x0000021808002986 */ /* 0x0001e2000c101524 */
[----:B------:R-:W-:Y:S01]  /*5e70*/  LEA.HI.X R15, R21, R11, R156, 0x1, P5 ;  /* 0x0000000b150f7211 */ /* 0x000fe200028f0c9c */
[----:B------:R-:W-:Y:S08]  /*5e80*/  @!P3 BRA `(.L_x_157) ;  /* 0x000000000004b947 */ /* 0x000ff00003800000 */
[----:B------:R2:W5:Y:S02]  /*5e90*/  LDG.E.LTC128B.U16 R172, desc[UR36][R14.64] ;  /* 0x000000240eac7981 */ /* 0x000564000c1e1520 */
.L_x_157:
[----:B------:R-:W-:Y:S05]  /*5ea0*/  BSYNC B1 ;  /* 0x0000000000017941 */ /* 0x000fea0003800000 */
.L_x_156:
[----:B-----5:R-:W-:Y:S01]  /*5eb0*/  HADD2.F32 R6, -RZ, R172.H0_H0 ;  /* 0x200000acff067230 */ /* 0x020fe20000004100 */
[----:B------:R-:W-:Y:S01]  /*5ec0*/  IADD3.X R21, R7, R97, RZ, P4, !PT ;  /* 0x0000006107157210 */ /* 0x000fe200027fe4ff */
[----:B------:R-:W-:Y:S01]  /*5ed0*/  BSSY B1, `(.L_x_158) ;  /* 0x000000e000017945 */ /* 0x000fe20003800000 */
[----:B------:R-:W-:Y:S02]  /*5ee0*/  ISETP.GT.AND P2, PT, R0, 0x1, P1 ;  /* 0x000000010000780c */ /* 0x000fe40000f44270 */
[----:B------:R-:W-:Y:S01]  /*5ef0*/  FMUL R3, R6, R155 ;  /* 0x0000009b06037220 */ /* 0x000fe20000400000 */
[----:B------:R-:W-:Y:S01]  /*5f00*/  IADD3 R6, P4, R8, R165, RZ ;  /* 0x000000a508067210 */ /* 0x000fe20007f9e0ff */
[----:B--2---:R-:W-:-:S04]  /*5f10*/  IMAD.WIDE.U32 R14, R23, R12, R20 ;  /* 0x0000000c170e7225 */ /* 0x004fc800078e0014 */
[----:B------:R-:W-:Y:S01]  /*5f20*/  FFMA R3, R26, R154, R3 ;  /* 0x0000009a1a037223 */ /* 0x000fe20000000003 */
[----:B------:R-:W-:Y:S01]  /*5f30*/  IMAD.X R7, R9, 0x1, R167, P4 ;  /* 0x0000000109077824 */ /* 0x000fe200020e06a7 */
[----:B------:R-:W-:Y:S01]  /*5f40*/  LEA R10, P5, R14, R10, 0x1 ;  /* 0x0000000a0e0a7211 */ /* 0x000fe200078a08ff */
[----:B------:R-:W-:Y:S02]  /*5f50*/  IMAD.IADD R13, R13, 0x1, R15 ;  /* 0x000000010d0d7824 */ /* 0x000fe400078e020f */
[----:B------:R-:W-:-:S03]  /*5f60*/  F2FP.F16.F32.PACK_AB R3, RZ, R3 ;  /* 0x00000003ff03723e */ /* 0x000fc600000000ff */
[----:B------:R-:W-:Y:S02]  /*5f70*/  LEA.HI.X R11, R14, R11, R13, 0x1, P5 ;  /* 0x0000000b0e0b7211 */ /* 0x000fe400028f0c0d */
[----:B------:R2:W-:Y:S01]  /*5f80*/  @P3 STG.E.U16 desc[UR36][R6.64], R3 ;  /* 0x0000000306003986 */ /* 0x0005e2000c101524 */
[----:B------:R-:W-:Y:S05]  /*5f90*/  @!P2 BRA `(.L_x_159) ;  /* 0x000000000004a947 */ /* 0x000fea0003800000 */
[----:B------:R0:W5:Y:S02]  /*5fa0*/  LDG.E.LTC128B.U16 R172, desc[UR36][R10.64+0x2] ;  /* 0x000002240aac7981 */ /* 0x000164000c1e1520 */
.L_x_159:
[----:B------:R-:W-:Y:S05]  /*5fb0*/  BSYNC B1 ;  /* 0x0000000000017941 */ /* 0x000fea0003800000 */
.L_x_158:
[----:B-----5:R-:W-:Y:S01]  /*5fc0*/  HADD2.F32 R12, -RZ, R172.H0_H0 ;  /* 0x200000acff0c7230 */ /* 0x020fe20000004100 */
[----:B------:R-:W-:Y:S01]  /*5fd0*/  ISETP.GT.AND P3, PT, R0, 0x8, P0 ;  /* 0x000000080000780c */ /* 0x000fe20000764270 */
[----:B------:R-:W-:Y:S03]  /*5fe0*/  BSSY B1, `(.L_x_160) ;  /* 0x0000007000017945 */ /* 0x000fe60003800000 */
[----:B------:R-:W-:-:S04]  /*5ff0*/  FMUL R12, R12, R155 ;  /* 0x0000009b0c0c7220 */ /* 0x000fc80000400000 */
[----:B------:R-:W-:-:S05]  /*6000*/  FFMA R12, R27, R154, R12 ;  /* 0x0000009a1b0c7223 */ /* 0x000fca000000000c */
[----:B------:R-:W-:-:S05]  /*6010*/  F2FP.F16.F32.PACK_AB R12, RZ, R12 ;  /* 0x0000000cff0c723e */ /* 0x000fca00000000ff */
[----:B------:R0:W-:Y:S01]  /*6020*/  @P2 STG.E.U16 desc[UR36][R6.64+0x2], R12 ;  /* 0x0000020c06002986 */ /* 0x0001e2000c101524 */
[----:B------:R-:W-:Y:S05]  /*6030*/  @!P3 BRA `(.L_x_161) ;  /* 0x000000000004b947 */ /* 0x000fea0003800000 */
[----:B------:R0:W5:Y:S02]  /*6040*/  LDG.E.LTC128B.U16 R172, desc[UR36][R4.64+0x10] ;  /* 0x0000102404ac7981 */ /* 0x000164000c1e1520 */
.L_x_161:
[----:B------:R-:W-:Y:S05]  /*6050*/  BSYNC B1 ;  /* 0x0000000000017941 */ /* 0x000fea0003800000 */
.L_x_160:
[----:B0-2--5:R-:W-:Y:S01]  /*6060*/  HADD2.F32 R6, -RZ, R172.H0_H0 ;  /* 0x200000acff067230 */ /* 0x025fe20000004100 */
[----:B------:R-:W-:Y:S01]  /*6070*/  ISETP.GT.AND P2, PT, R0, 0x9, P0 ;  /* 0x000000090000780c */ /* 0x000fe20000744270 */
[----:B------:R-:W-:Y:S01]  /*6080*/  IMAD.MOV.U32 R7, RZ, RZ, R9 ;  /* 0x000000ffff077224 */ /* 0x000fe200078e0009 */
[----:B------:R-:W-:Y:S02]  /*6090*/  BSSY B1, `(.L_x_162) ;  /* 0x0000008000017945 */ /* 0x000fe40003800000 */
[----:B------:R-:W-:Y:S01]  /*60a0*/  FMUL R3, R6, R155 ;  /* 0x0000009b06037220 */ /* 0x000fe20000400000 */
[----:B------:R-:W-:-:S03]  /*60b0*/  IMAD.MOV.U32 R6, RZ, RZ, R8 ;  /* 0x000000ffff067224 */ /* 0x000fc600078e0008 */
[----:B------:R-:W-:-:S05]  /*60c0*/  FFMA R3, R28, R154, R3 ;  /* 0x0000009a1c037223 */ /* 0x000fca0000000003 */
[----:B------:R-:W-:-:S05]  /*60d0*/  F2FP.F16.F32.PACK_AB R3, RZ, R3 ;  /* 0x00000003ff03723e */ /* 0x000fca00000000ff */
[----:B------:R0:W-:Y:S01]  /*60e0*/  @P3 STG.E.U16 desc[UR36][R6.64+0x10], R3 ;  /* 0x0000100306003986 */ /* 0x0001e2000c101524 */
[----:B------:R-:W-:Y:S05]  /*60f0*/  @!P2 BRA `(.L_x_163) ;  /* 0x000000000004a947 */ /* 0x000fea0003800000 */
[----:B------:R2:W5:Y:S02]  /*6100*/  LDG.E.LTC128B.U16 R172, desc[UR36][R4.64+0x12] ;  /* 0x0000122404ac7981 */ /* 0x000564000c1e1520 */
.L_x_163:
[----:B------:R-:W-:Y:S05]  /*6110*/  BSYNC B1 ;  /* 0x0000000000017941 */ /* 0x000fea0003800000 */
.L_x_162:
        /* <DEDUP_REMOVED lines=9> */
.L_x_165:
[----:B------:R-:W-:Y:S05]  /*61b0*/  BSYNC B1 ;  /* 0x0000000000017941 */ /* 0x000fea0003800000 */
.L_x_164:
[----:B0----5:R-:W-:Y:S01]  /*61c0*/  HADD2.F32 R12, -RZ, R172.H0_H0 ;  /* 0x200000acff0c7230 */ /* 0x021fe20000004100 */
[----:B------:R-:W-:Y:S01]  /*61d0*/  IADD3 R8, P3, R165, R8, RZ ;  /* 0x00000008a5087210 */ /* 0x000fe20007f7e0ff */
[----:B------:R-:W-:Y:S01]  /*61e0*/  BSSY B1, `(.L_x_166) ;  /* 0x0000009000017945 */ /* 0x000fe20003800000 */
[----:B------:R-:W-:Y:S02]  /*61f0*/  ISETP.GT.AND P2, PT, R0, 0x9, P1 ;  /* 0x000000090000780c */ /* 0x000fe40000f44270 */
[----:B------:R-:W-:Y:S01]  /*6200*/  FMUL R3, R12, R155 ;  /* 0x0000009b0c037220 */ /* 0x000fe20000400000 */
[----:B------:R-:W-:-:S03]  /*6210*/  IMAD.X R9, R167, 0x1, R9, P3 ;  /* 0x00000001a7097824 */ /* 0x000fc600018e0609 */
[----:B------:R-:W-:-:S05]  /*6220*/  FFMA R3, R30, R154, R3 ;  /* 0x0000009a1e037223 */ /* 0x000fca0000000003 */
[----:B------:R-:W-:-:S05]  /*6230*/  F2FP.F16.F32.PACK_AB R3, RZ, R3 ;  /* 0x00000003ff03723e */ /* 0x000fca00000000ff */
[----:B------:R0:W-:Y:S01]  /*6240*/  @P4 STG.E.U16 desc[UR36][R8.64+0x10], R3 ;  /* 0x0000100308004986 */ /* 0x0001e2000c101524 */
[----:B------:R-:W-:Y:S05]  /*6250*/  @!P2 BRA `(.L_x_167) ;  /* 0x000000000004a947 */ /* 0x000fea0003800000 */
[----:B------:R0:W5:Y:S02]  /*6260*/  LDG.E.LTC128B.U16 R172, desc[UR36][R10.64+0x12] ;  /* 0x000012240aac7981 */ /* 0x000164000c1e1520 */
.L_x_167:
[----:B------:R-:W-:Y:S05]  /*6270*/  BSYNC B1 ;  /* 0x0000000000017941 */ /* 0x000fea0003800000 */
.L_x_166:
[----:B0----5:R-:W-:Y:S01]  /*6280*/  HADD2.F32 R8, -RZ, R172.H0_H0 ;  /* 0x200000acff087230 */ /* 0x021fe20000004100 */
[----:B------:R-:W-:Y:S01]  /*6290*/  ISETP.GT.AND P3, PT, R0, 0x10, P0 ;  /* 0x000000100000780c */ /* 0x000fe20000764270 */
[----:B------:R-:W-:Y:S03]  /*62a0*/  BSSY B1, `(.L_x_168) ;  /* 0x0000009000017945 */ /* 0x000fe60003800000 */
[----:B------:R-:W-:-:S04]  /*62b0*/  FMUL R8, R8, R155 ;  /* 0x0000009b08087220 */ /* 0x000fc80000400000 */
[----:B------:R-:W-:Y:S01]  /*62c0*/  FFMA R31, R31, R154, R8 ;  /* 0x0000009a1f1f7223 */ /* 0x000fe20000000008 */
[----:B------:R-:W-:-:S04]  /*62d0*/  IADD3 R8, P4, P5, R165, R158, R93 ;  /* 0x0000009ea5087210 */ /* 0x000fc80007d9e05d */
[----:B------:R-:W-:Y:S02]  /*62e0*/  F2FP.F16.F32.PACK_AB R31, RZ, R31 ;  /* 0x0000001fff1f723e */ /* 0x000fe400000000ff */
[----:B------:R-:W-:-:S05]  /*62f0*/  IADD3.X R9, R167, R159, R95, P4, P5 ;  /* 0x0000009fa7097210 */ /* 0x000fca00027ea45f */
[----:B------:R0:W-:Y:S01]  /*6300*/  @P2 STG.E.U16 desc[UR36][R8.64+0x12], R31 ;  /* 0x0000121f08002986 */ /* 0x0001e2000c101524 */
[----:B------:R-:W-:Y:S05]  /*6310*/  @!P3 BRA `(.L_x_169) ;  /* 0x000000000004b947 */ /* 0x000fea0003800000 */
[----:B------:R0:W5:Y:S02]  /*6320*/  LDG.E.LTC128B.U16 R172, desc[UR36][R4.64+0x20] ;  /* 0x0000202404ac7981 */ /* 0x000164000c1e1520 */
.L_x_169:
[----:B------:R-:W-:Y:S05]  /*6330*/  BSYNC B1 ;  /* 0x0000000000017941 */ /* 0x000fea0003800000 */
.L_x_168:
        /* <DEDUP_REMOVED lines=9> */
.L_x_171:
[----:B------:R-:W-:Y:S05]  /*63d0*/  BSYNC B1 ;  /* 0x0000000000017941 */ /* 0x000fea0003800000 */
.L_x_170:
        /* <DEDUP_REMOVED lines=9> */
.L_x_173:
[----:B------:R-:W-:Y:S05]  /*6470*/  BSYNC B1 ;  /* 0x0000000000017941 */ /* 0x000fea0003800000 */
.L_x_172:
[----:B0----5:R-:W-:Y:S01]  /*6480*/  HADD2.F32 R12, -RZ, R172.H0_H0 ;  /* 0x200000acff0c7230 */ /* 0x021fe20000004100 */
        /* <DEDUP_REMOVED lines=8> */
.L_x_175:
[----:B------:R-:W-:Y:S05]  /*6510*/  BSYNC B1 ;  /* 0x0000000000017941 */ /* 0x000fea0003800000 */
.L_x_174:
        /* <DEDUP_REMOVED lines=9> */
.L_x_177:
[----:B------:R-:W-:Y:S05]  /*65b0*/  BSYNC B1 ;  /* 0x0000000000017941 */ /* 0x000fea0003800000 */
.L_x_176:
        /* <DEDUP_REMOVED lines=9> */
.L_x_179:
[----:B------:R-:W-:Y:S05]  /*6650*/  BSYNC B1 ;  /* 0x0000000000017941 */ /* 0x000fea0003800000 */
.L_x_178:
        /* <DEDUP_REMOVED lines=9> */
.L_x_181:
[----:B------:R-:W-:Y:S05]  /*66f0*/  BSYNC B1 ;  /* 0x0000000000017941 */ /* 0x000fea0003800000 */
.L_x_180:
        /* <DEDUP_REMOVED lines=9> */
.L_x_183:
[----:B------:R-:W-:Y:S05]  /*6790*/  BSYNC B1 ;  /* 0x0000000000017941 */ /* 0x000fea0003800000 */
.L_x_182:
        /* <DEDUP_REMOVED lines=9> */
.L_x_185:
[----:B------:R-:W-:Y:S05]  /*6830*/  BSYNC B1 ;  /* 0x0000000000017941 */ /* 0x000fea0003800000 */
.L_x_184:
        /* <DEDUP_REMOVED lines=9> */
.L_x_187:
[----:B------:R-:W-:Y:S05]  /*68d0*/  BSYNC B1 ;  /* 0x0000000000017941 */ /* 0x000fea0003800000 */
.L_x_186:
        /* <DEDUP_REMOVED lines=9> */
.L_x_189:
[----:B------:R-:W-:Y:S05]  /*6970*/  BSYNC B1 ;  /* 0x0000000000017941 */ /* 0x000fea0003800000 */
.L_x_188:
        /* <DEDUP_REMOVED lines=9> */
.L_x_191:
[----:B------:R-:W-:Y:S05]  /*6a10*/  BSYNC B1 ;  /* 0x0000000000017941 */ /* 0x000fea0003800000 */
.L_x_190:
        /* <DEDUP_REMOVED lines=9> */
.L_x_193:
[----:B------:R-:W-:Y:S05]  /*6ab0*/  BSYNC B1 ;  /* 0x0000000000017941 */ /* 0x000fea0003800000 */
.L_x_192:
        /* <DEDUP_REMOVED lines=9> */
.L_x_195:
[----:B------:R-:W-:Y:S05]  /*6b50*/  BSYNC B1 ;  /* 0x0000000000017941 */ /* 0x000fea0003800000 */
.L_x_194:
        /* <DEDUP_REMOVED lines=9> */
.L_x_197:
[----:B------:R-:W-:Y:S05]  /*6bf0*/  BSYNC B1 ;  /* 0x0000000000017941 */ /* 0x000fea0003800000 */
.L_x_196:
        /* <DEDUP_REMOVED lines=9> */
.L_x_199:
[----:B------:R-:W-:Y:S05]  /*6c90*/  BSYNC B1 ;  /* 0x0000000000017941 */ /* 0x000fea0003800000 */
.L_x_198:
        /* <DEDUP_REMOVED lines=9> */
.L_x_201:
[----:B------:R-:W-:Y:S05]  /*6d30*/  BSYNC B1 ;  /* 0x0000000000017941 */ /* 0x000fea0003800000 */
.L_x_200:
        /* <DEDUP_REMOVED lines=9> */
.L_x_203:
[----:B------:R-:W-:Y:S05]  /*6dd0*/  BSYNC B1 ;  /* 0x0000000000017941 */ /* 0x000fea0003800000 */
.L_x_202:
        /* <DEDUP_REMOVED lines=9> */
.L_x_205:
[----:B------:R-:W-:Y:S05]  /*6e70*/  BSYNC B1 ;  /* 0x0000000000017941 */ /* 0x000fea0003800000 */
.L_x_204:
        /* <DEDUP_REMOVED lines=9> */
.L_x_207:
[----:B------:R-:W-:Y:S05]  /*6f10*/  BSYNC B1 ;  /* 0x0000000000017941 */ /* 0x000fea0003800000 */
.L_x_206:
        /* <DEDUP_REMOVED lines=9> */
.L_x_209:
[----:B------:R-:W-:Y:S05]  /*6fb0*/  BSYNC B1 ;  /* 0x0000000000017941 */ /* 0x000fea0003800000 */
.L_x_208:
        /* <DEDUP_REMOVED lines=9> */
.L_x_211:
[----:B------:R-:W-:Y:S05]  /*7050*/  BSYNC B1 ;  /* 0x0000000000017941 */ /* 0x000fea0003800000 */
.L_x_210:
        /* <DEDUP_REMOVED lines=9> */
.L_x_213:
[----:B------:R-:W-:Y:S05]  /*70f0*/  BSYNC B1 ;  /* 0x0000000000017941 */ /* 0x000fea0003800000 */
.L_x_212:
        /* <DEDUP_REMOVED lines=9> */
.L_x_215:
[----:B------:R-:W-:Y:S05]  /*7190*/  BSYNC B1 ;  /* 0x0000000000017941 */ /* 0x000fea0003800000 */
.L_x_214:
        /* <DEDUP_REMOVED lines=9> */
.L_x_217:
[----:B------:R-:W-:Y:S05]  /*7230*/  BSYNC B1 ;  /* 0x0000000000017941 */ /* 0x000fea0003800000 */
.L_x_216:
        /* <DEDUP_REMOVED lines=9> */
.L_x_219:
[----:B------:R-:W-:Y:S05]  /*72d0*/  BSYNC B1 ;  /* 0x0000000000017941 */ /* 0x000fea0003800000 */
.L_x_218:
        /* <DEDUP_REMOVED lines=9> */
.L_x_221:
[----:B------:R-:W-:Y:S05]  /*7370*/  BSYNC B1 ;  /* 0x0000000000017941 */ /* 0x000fea0003800000 */
.L_x_220:
        /* <DEDUP_REMOVED lines=9> */
.L_x_223:
[----:B------:R-:W-:Y:S05]  /*7410*/  BSYNC B1 ;  /* 0x0000000000017941 */ /* 0x000fea0003800000 */
.L_x_222:
        /* <DEDUP_REMOVED lines=9> */
.L_x_225:
[----:B------:R-:W-:Y:S05]  /*74b0*/  BSYNC B1 ;  /* 0x0000000000017941 */ /* 0x000fea0003800000 */
.L_x_224:
        /* <DEDUP_REMOVED lines=9> */
.L_x_227:
[----:B------:R-:W-:Y:S05]  /*7550*/  BSYNC B1 ;  /* 0x0000000000017941 */ /* 0x000fea0003800000 */
.L_x_226:
        /* <DEDUP_REMOVED lines=9> */
.L_x_229:
[----:B------:R-:W-:Y:S05]  /*75f0*/  BSYNC B1 ;  /* 0x0000000000017941 */ /* 0x000fea0003800000 */
.L_x_228:
        /* <DEDUP_REMOVED lines=9> */
.L_x_231:
[----:B------:R-:W-:Y:S05]  /*7690*/  BSYNC B1 ;  /* 0x0000000000017941 */ /* 0x000fea0003800000 */
.L_x_230:
        /* <DEDUP_REMOVED lines=9> */
.L_x_233:
[----:B------:R-:W-:Y:S05]  /*7730*/  BSYNC B1 ;  /* 0x0000000000017941 */ /* 0x000fea0003800000 */
.L_x_232:
        /* <DEDUP_REMOVED lines=9> */
.L_x_235:
[----:B------:R-:W-:Y:S05]  /*77d0*/  BSYNC B1 ;  /* 0x0000000000017941 */ /* 0x000fea0003800000 */
.L_x_234:
        /* <DEDUP_REMOVED lines=9> */
.L_x_237:
[----:B------:R-:W-:Y:S05]  /*7870*/  BSYNC B1 ;  /* 0x0000000000017941 */ /* 0x000fea0003800000 */
.L_x_236:
        /* <DEDUP_REMOVED lines=9> */
.L_x_239:
[----:B------:R-:W-:Y:S05]  /*7910*/  BSYNC B1 ;  /* 0x0000000000017941 */ /* 0x000fea0003800000 */
.L_x_238:
        /* <DEDUP_REMOVED lines=9> */
.L_x_241:
[----:B------:R-:W-:Y:S05]  /*79b0*/  BSYNC B1 ;  /* 0x0000000000017941 */ /* 0x000fea0003800000 */
.L_x_240:
        /* <DEDUP_REMOVED lines=9> */
.L_x_243:
[----:B------:R-:W-:Y:S05]  /*7a50*/  BSYNC B1 ;  /* 0x0000000000017941 */ /* 0x000fea0003800000 */
.L_x_242:
        /* <DEDUP_REMOVED lines=9> */
.L_x_245:
[----:B------:R-:W-:Y:S05]  /*7af0*/  BSYNC B1 ;  /* 0x0000000000017941 */ /* 0x000fea0003800000 */
.L_x_244:
        /* <DEDUP_REMOVED lines=9> */
.L_x_247:
[----:B------:R-:W-:Y:S05]  /*7b90*/  BSYNC B1 ;  /* 0x0000000000017941 */ /* 0x000fea0003800000 */
.L_x_246:
        /* <DEDUP_REMOVED lines=9> */
.L_x_249:
[----:B------:R-:W-:Y:S05]  /*7c30*/  BSYNC B1 ;  /* 0x0000000000017941 */ /* 0x000fea0003800000 */
.L_x_248:
        /* <DEDUP_REMOVED lines=9> */
.L_x_251:
[----:B------:R-:W-:Y:S05]  /*7cd0*/  BSYNC B1 ;  /* 0x0000000000017941 */ /* 0x000fea0003800000 */
.L_x_250:
        /* <DEDUP_REMOVED lines=9> */
.L_x_253:
[----:B------:R-:W-:Y:S05]  /*7d70*/  BSYNC B1 ;  /* 0x0000000000017941 */ /* 0x000fea0003800000 */
.L_x_252:
        /* <DEDUP_REMOVED lines=9> */
.L_x_255:
[----:B------:R-:W-:Y:S05]  /*7e10*/  BSYNC B1 ;  /* 0x0000000000017941 */ /* 0x000fea0003800000 */
.L_x_254:
        /* <DEDUP_REMOVED lines=9> */
.L_x_257:
[----:B------:R-:W-:Y:S05]  /*7eb0*/  BSYNC B1 ;  /* 0x0000000000017941 */ /* 0x000fea0003800000 */
.L_x_256:
        /* <DEDUP_REMOVED lines=9> */
.L_x_259:
[----:B------:R-:W-:Y:S05]  /*7f50*/  BSYNC B1 ;  /* 0x0000000000017941 */ /* 0x000fea0003800000 */
.L_x_258:
        /* <DEDUP_REMOVED lines=9> */
.L_x_261:
[----:B------:R-:W-:Y:S05]  /*7ff0*/  BSYNC B1 ;  /* 0x0000000000017941 */ /* 0x000fea0003800000 */
.L_x_260:
        /* <DEDUP_REMOVED lines=9> */
.L_x_263:
[----:B------:R-:W-:Y:S05]  /*8090*/  BSYNC B1 ;  /* 0x0000000000017941 */ /* 0x000fea0003800000 */
.L_x_262:
        /* <DEDUP_REMOVED lines=9> */
.L_x_265:
[----:B------:R-:W-:Y:S05]  /*8130*/  BSYNC B1 ;  /* 0x0000000000017941 */ /* 0x000fea0003800000 */
.L_x_264:
        /* <DEDUP_REMOVED lines=9> */
.L_x_267:
[----:B------:R-:W-:Y:S05]  /*81d0*/  BSYNC B1 ;  /* 0x0000000000017941 */ /* 0x000fea0003800000 */
.L_x_266:
        /* <DEDUP_REMOVED lines=9> */
.L_x_269:
[----:B------:R-:W-:Y:S05]  /*8270*/  BSYNC B1 ;  /* 0x0000000000017941 */ /* 0x000fea0003800000 */
.L_x_268:
        /* <DEDUP_REMOVED lines=9> */
.L_x_271:
[----:B------:R-:W-:Y:S05]  /*8310*/  BSYNC B1 ;  /* 0x0000000000017941 */ /* 0x000fea0003800000 */
.L_x_270:
        /* <DEDUP_REMOVED lines=9> */
.L_x_273:
[----:B------:R-:W-:Y:S05]  /*83b0*/  BSYNC B1 ;  /* 0x0000000000017941 */ /* 0x000fea0003800000 */
.L_x_272:
        /* <DEDUP_REMOVED lines=9> */
.L_x_275:
[----:B------:R-:W-:Y:S05]  /*8450*/  BSYNC B1 ;  /* 0x0000000000017941 */ /* 0x000fea0003800000 */
.L_x_274:
[----:B012--5:R-:W-:Y:S01]  /*8460*/  HADD2.F32 R4, -RZ, R172.H0_H0 ;  /* 0x200000acff047230 */ /* 0x027fe20000004100 */
        /* <DEDUP_REMOVED lines=8> */
.L_x_277:
[----:B------:R-:W-:Y:S05]  /*84f0*/  BSYNC B1 ;  /* 0x0000000000017941 */ /* 0x000fea0003800000 */
.L_x_276:
[----:B0----5:R-:W-:Y:S01]  /*8500*/  HADD2.F32 R4, -RZ, R172.H0_H0 ;  /* 0x200000acff047230 */ /* 0x021fe20000004100 */
[----:B------:R-:W-:Y:S01]  /*8510*/  @P2 MOV R5, R9 ;  /* 0x0000000900052202 */ /* 0x000fe20000000f00 */
[----:B------:R-:W-:Y:S01]  /*8520*/  BSSY B1, `(.L_x_278) ;  /* 0x0000009000017945 */ /* 0x000fe20003800000 */
[----:B------:R-:W-:Y:S02]  /*8530*/  ISETP.GT.AND P1, PT, R0, 0x79, P1 ;  /* 0x000000790000780c */ /* 0x000fe40000f24270 */
[----:B------:R-:W-:Y:S01]  /*8540*/  FMUL R3, R4, R155 ;  /* 0x0000009b04037220 */ /* 0x000fe20000400000 */
[----:B------:R-:W-:-:S03]  /*8550*/  @P2 IMAD.MOV.U32 R4, RZ, RZ, R8 ;  /* 0x000000ffff042224 */ /* 0x000fc600078e0008 */
[----:B------:R-:W-:-:S05]  /*8560*/  FFMA R3, R86, R154, R3 ;  /* 0x0000009a56037223 */ /* 0x000fca0000000003 */
[----:B------:R-:W-:-:S05]  /*8570*/  F2FP.F16.F32.PACK_AB R3, RZ, R3 ;  /* 0x00000003ff03723e */ /* 0x000fca00000000ff */
[----:B------:R0:W-:Y:S01]  /*8580*/  @P2 STG.E.U16 desc[UR36][R4.64+0xf0], R3 ;  /* 0x0000f00304002986 */ /* 0x0001e2000c101524 */
[----:B------:R-:W-:Y:S05]  /*8590*/  @!P1 BRA `(.L_x_279) ;  /* 0x0000000000049947 */ /* 0x000fea0003800000 */
[----:B------:R2:W5:Y:S02]  /*85a0*/  LDG.E.LTC128B.U16 R172, desc[UR36][R10.64+0xf2] ;  /* 0x0000f2240aac7981 */ /* 0x000564000c1e1520 */
.L_x_279:
[----:B------:R-:W-:Y:S05]  /*85b0*/  BSYNC B1 ;  /* 0x0000000000017941 */ /* 0x000fea0003800000 */
.L_x_278:
[----:B------:R-:W-:Y:S05]  /*85c0*/  @!P1 BRA `(.L_x_280) ;  /* 0x00000024004c9947 */ /* 0x000fea0003800000 */
[----:B-----5:R-:W-:-:S05]  /*85d0*/  HADD2.F32 R172, -RZ, R172.H0_H0 ;  /* 0x200000acffac7230 */ /* 0x020fca0000004100 */
[----:B------:R-:W-:-:S04]  /*85e0*/  FMUL R172, R172, R155 ;  /* 0x0000009bacac7220 */ /* 0x000fc80000400000 */
[----:B------:R-:W-:-:S05]  /*85f0*/  FFMA R172, R87, R154, R172 ;  /* 0x0000009a57ac7223 */ /* 0x000fca00000000ac */
[----:B------:R-:W-:-:S05]  /*8600*/  F2FP.F16.F32.PACK_AB R172, RZ, R172 ;  /* 0x000000acffac723e */ /* 0x000fca00000000ff */
[----:B------:R0:W-:Y:S01]  /*8610*/  STG.E.U16 desc[UR36][R8.64+0xf2], R172 ;  /* 0x0000f2ac08007986 */ /* 0x0001e2000c101524 */
[----:B------:R-:W-:Y:S05]  /*8620*/  BRA `(.L_x_280) ;  /* 0x0000002400347947 */ /* 0x000fea0003800000 */
.L_x_29:
[----:B------:R-:W-:Y:S01]  /*8630*/  ULDC.64 UR4, c[0x0][0x5c0] ;  /* 0x0001700000047ab9 */ /* 0x000fe20000000a00 */
[-C--:B------:R-:W-:Y:S01]  /*8640*/  FMUL R88, R88, R154.reuse ;  /* 0x0000009a58587220 */ /* 0x080fe20000400000 */
[----:B------:R-:W-:Y:S01]  /*8650*/  LEA R8, P0, R166, UR4, 0x1 ;  /* 0x00000004a6087c11 */ /* 0x000fe2000f8008ff */
[----:B------:R-:W-:Y:S01]  /*8660*/  IMAD.SHL.U32 R7, R4, 0x10, RZ ;  /* 0x0000001004077824 */ /* 0x000fe200078e00ff */
[----:B------:R-:W-:Y:S01]  /*8670*/  ISETP.GT.AND P2, PT, R0, 0x1, P3 ;  /* 0x000000010000780c */ /* 0x000fe20001f44270 */
[-C--:B------:R-:W-:Y:S01]  /*8680*/  FMUL R89, R89, R154.reuse ;  /* 0x0000009a59597220 */ /* 0x080fe20000400000 */
[----:B------:R-:W-:Y:S01]  /*8690*/  LEA.HI.X R9, R166, UR5, R169, 0x1, P0 ;  /* 0x00000005a6097c11 */ /* 0x000fe200080f0ca9 */
[-C--:B------:R-:W-:Y:S01]  /*86a0*/  FMUL R90, R90, R154.reuse ;  /* 0x0000009a5a5a7220 */ /* 0x080fe20000400000 */
[----:B------:R-:W-:Y:S01]  /*86b0*/  ISETP.GT.AND P0, PT, R3, 0x8, PT ;  /* 0x000000080300780c */ /* 0x000fe20003f04270 */
[----:B------:R-:W-:Y:S01]  /*86c0*/  FMUL R91, R91, R154 ;  /* 0x0000009a5b5b7220 */ /* 0x000fe20000400000 */
[----:B------:R-:W-:Y:S01]  /*86d0*/  F2FP.F16.F32.PACK_AB R88, RZ, R88 ;  /* 0x00000058ff58723e */ /* 0x000fe200000000ff */
[-C--:B------:R-:W-:Y:S01]  /*86e0*/  FMUL R92, R92, R154.reuse ;  /* 0x0000009a5c5c7220 */ /* 0x080fe20000400000 */
[----:B------:R-:W-:Y:S01]  /*86f0*/  ISETP.GT.AND P4, PT, R0, RZ, P0 ;  /* 0x000000ff0000720c */ /* 0x000fe20000784270 */
[----:B------:R-:W-:Y:S01]  /*8700*/  FMUL R93, R93, R154 ;  /* 0x0000009a5d5d7220 */ /* 0x000fe20000400000 */
[----:B------:R-:W-:Y:S01]  /*8710*/  SHF.L.U64.HI R6, R4, 0x4, R5 ;  /* 0x0000000404067819 */ /* 0x000fe20000010205 */
[----:B------:R-:W-:Y:S01]  /*8720*/  @P1 STG.E.U16 desc[UR36][R8.64], R88 ;  /* 0x0000005808001986 */ /* 0x000fe2000c101524 */
[----:B------:R-:W-:Y:S01]  /*8730*/  IADD3 R10, P5, R7, R8, RZ ;  /* 0x00000008070a7210 */ /* 0x000fe20007fbe0ff */
[-C--:B------:R-:W-:Y:S01]  /*8740*/  FMUL R94, R94, R154.reuse ;  /* 0x0000009a5e5e7220 */ /* 0x080fe20000400000 */
[----:B------:R-:W-:Y:S01]  /*8750*/  ISETP.GT.AND P1, PT, R0, 0x1, P0 ;  /* 0x000000010000780c */ /* 0x000fe20000724270 */
[----:B------:R-:W-:Y:S01]  /*8760*/  FMUL R95, R95, R154 ;  /* 0x0000009a5f5f7220 */ /* 0x000fe20000400000 */
[----:B------:R-:W-:Y:S01]  /*8770*/  F2FP.F16.F32.PACK_AB R89, RZ, R89 ;  /* 0x00000059ff59723e */ /* 0x000fe200000000ff */
[----:B------:R-:W-:Y:S01]  /*8780*/  IMAD.X R11, R6, 0x1, R9, P5 ;  /* 0x00000001060b7824 */ /* 0x000fe200028e0609 */
[----:B------:R-:W-:Y:S01]  /*8790*/  F2FP.F16.F32.PACK_AB R90, RZ, R90 ;  /* 0x0000005aff5a723e */ /* 0x000fe200000000ff */
[-C--:B------:R-:W-:Y:S01]  /*87a0*/  FMUL R96, R96, R154.reuse ;  /* 0x0000009a60607220 */ /* 0x080fe20000400000 */
[----:B------:R-:W-:Y:S01]  /*87b0*/  F2FP.F16.F32.PACK_AB R91, RZ, R91 ;  /* 0x0000005bff5b723e */ /* 0x000fe200000000ff */
[----:B------:R-:W-:Y:S01]  /*87c0*/  @P2 STG.E.U16 desc[UR36][R8.64+0x2], R89 ;  /* 0x0000025908002986 */ /* 0x000fe2000c101524 */
[C---:B------:R-:W-:Y:S01]  /*87d0*/  ISETP.GT.AND P5, PT, R0.reuse, 0x9, P3 ;  /* 0x000000090000780c */ /* 0x040fe20001fa4270 */
[-C--:B------:R-:W-:Y:S01]  /*87e0*/  FMUL R97, R97, R154.reuse ;  /* 0x0000009a61617220 */ /* 0x080fe20000400000 */
[C---:B------:R-:W-:Y:S01]  /*87f0*/  ISETP.GT.AND P2, PT, R0.reuse, 0x8, P0 ;  /* 0x000000080000780c */ /* 0x040fe20000744270 */
[----:B------:R-:W-:Y:S01]  /*8800*/  @P4 STG.E.U16 desc[UR36][R10.64], R90 ;  /* 0x0000005a0a004986 */ /* 0x000fe2000c101524 */
[----:B------:R-:W-:Y:S01]  /*8810*/  ISETP.GT.AND P4, PT, R0, 0x8, P3 ;  /* 0x000000080000780c */ /* 0x000fe20001f84270 */
[----:B------:R-:W-:Y:S01]  /*8820*/  FMUL R98, R98, R154 ;  /* 0x0000009a62627220 */ /* 0x000fe20000400000 */
[----:B------:R-:W-:Y:S01]  /*8830*/  F2FP.F16.F32.PACK_AB R92, RZ, R92 ;  /* 0x0000005cff5c723e */ /* 0x000fe200000000ff */
[----:B------:R-:W-:Y:S01]  /*8840*/  @P1 STG.E.U16 desc[UR36][R10.64+0x2], R91 ;  /* 0x0000025b0a001986 */ /* 0x000fe2000c101524 */
[----:B------:R-:W-:Y:S01]  /*8850*/  ISETP.GT.AND P1, PT, R0, 0x9, P0 ;  /* 0x000000090000780c */ /* 0x000fe20000724270 */
[-C--:B------:R-:W-:Y:S01]  /*8860*/  FMUL R99, R99, R154.reuse ;  /* 0x0000009a63637220 */ /* 0x080fe20000400000 */
[----:B------:R-:W-:Y:S01]  /*8870*/  F2FP.F16.F32.PACK_AB R93, RZ, R93 ;  /* 0x0000005dff5d723e */ /* 0x000fe200000000ff */
[----:B------:R-:W-:Y:S01]  /*8880*/  FMUL R100, R100, R154 ;  /* 0x0000009a64647220 */ /* 0x000fe20000400000 */
[----:B------:R-:W-:Y:S01]  /*8890*/  F2FP.F16.F32.PACK_AB R94, RZ, R94 ;  /* 0x0000005eff5e723e */ /* 0x000fe200000000ff */
[-C--:B------:R-:W-:Y:S01]  /*88a0*/  FMUL R101, R101, R154.reuse ;  /* 0x0000009a65657220 */ /* 0x080fe20000400000 */
[----:B------:R-:W-:Y:S01]  /*88b0*/  F2FP.F16.F32.PACK_AB R95, RZ, R95 ;  /* 0x0000005fff5f723e */ /* 0x000fe200000000ff */
[----:B------:R-:W-:Y:S01]  /*88c0*/  FMUL R102, R102, R154 ;  /* 0x0000009a66667220 */ /* 0x000fe20000400000 */
[----:B------:R-:W-:Y:S01]  /*88d0*/  F2FP.F16.F32.PACK_AB R96, RZ, R96 ;  /* 0x00000060ff60723e */ /* 0x000fe200000000ff */
[----:B------:R-:W-:Y:S01]  /*88e0*/  @P4 STG.E.U16 desc[UR36][R8.64+0x10], R92 ;  /* 0x0000105c08004986 */ /* 0x000fe2000c101524 */
[C---:B------:R-:W-:Y:S01]  /*88f0*/  ISETP.GT.AND P4, PT, R0.reuse, 0x10, P3 ;  /* 0x000000100000780c */ /* 0x040fe20001f84270 */
[-C--:B------:R-:W-:Y:S01]  /*8900*/  FMUL R103, R103, R154.reuse ;  /* 0x0000009a67677220 */ /* 0x080fe20000400000 */
[----:B------:R-:W-:Y:S01]  /*8910*/  F2FP.F16.F32.PACK_AB R97, RZ, R97 ;  /* 0x00000061ff61723e */ /* 0x000fe200000000ff */
[----:B------:R-:W-:Y:S01]  /*8920*/  @P5 STG.E.U16 desc[UR36][R8.64+0x12], R93 ;  /* 0x0000125d08005986 */ /* 0x000fe2000c101524 */
[----:B------:R-:W-:Y:S01]  /*8930*/  ISETP.GT.AND P5, PT, R0, 0x11, P0 ;  /* 0x000000110000780c */ /* 0x000fe200007a4270 */
        /* <DEDUP_REMOVED lines=74> */
[-C--:B------:R-:W-:Y:S01]  /*8de0*/  FMUL R125, R125, R154.reuse ;  /* 0x0000009a7d7d7220 */ /* 0x080fe20000400000 */
[----:B------:R-:W-:Y:S01]  /*8df0*/  F2FP.F16.F32.PACK_AB R119, RZ, R119 ;  /* 0x00000077ff77723e */ /* 0x000fe200000000ff */
[----:B------:R-:W-:Y:S01]  /*8e00*/  FMUL R126, R126, R154 ;  /* 0x0000009a7e7e7220 */ /* 0x000fe20000400000 */
[----:B------:R-:W-:Y:S01]  /*8e10*/  F2FP.F16.F32.PACK_AB R120, RZ, R120 ;  /* 0x00000078ff78723e */ /* 0x000fe200000000ff */
        /* <DEDUP_REMOVED lines=64> */
[----:B------:R-:W-:Y:S01]  /*9220*/  FMUL R145, R145, R154 ;  /* 0x0000009a91917220 */ /* 0x000fe20000400000 */
[----:B------:R-:W-:Y:S01]  /*9230*/  F2FP.F16.F32.PACK_AB R139, RZ, R139 ;  /* 0x0000008bff8b723e */ /* 0x000fe200000000ff */
[----:B------:R-:W-:Y:S01]  /*9240*/  IMAD.SHL.U32 R21, R4, 0x100, RZ ;  /* 0x0000010004157824 */ /* 0x000fe200078e00ff */
[----:B------:R-:W-:Y:S01]  /*9250*/  F2FP.F16.F32.PACK_AB R140, RZ, R140 ;  /* 0x0000008cff8c723e */ /* 0x000fe200000000ff */
[----:B------:R-:W-:Y:S01]  /*9260*/  @P1 STG.E.U16 desc[UR36][R8.64+0x90], R124 ;  /* 0x0000907c08001986 */ /* 0x000fe2000c101524 */
[----:B------:R-:W-:Y:S01]  /*9270*/  ISETP.GT.AND P1, PT, R0, 0x50, P3 ;  /* 0x000000500000780c */ /* 0x000fe20001f24270 */
[-C--:B------:R-:W-:Y:S01]  /*9280*/  FMUL R146, R146, R154.reuse ;  /* 0x0000009a92927220 */ /* 0x080fe20000400000 */
[----:B------:R-:W-:Y:S01]  /*9290*/  F2FP.F16.F32.PACK_AB R141, RZ, R141 ;  /* 0x0000008dff8d723e */ /* 0x000fe200000000ff */
[----:B------:R-:W-:Y:S01]  /*92a0*/  @P2 STG.E.U16 desc[UR36][R8.64+0x92], R125 ;  /* 0x0000927d08002986 */ /* 0x000fe2000c101524 */
[C---:B------:R-:W-:Y:S01]  /*92b0*/  ISETP.GT.AND P2, PT, R0.reuse, 0x51, P3 ;  /* 0x000000510000780c */ /* 0x040fe20001f44270 */
[----:B------:R-:W-:Y:S01]  /*92c0*/  FMUL R147, R147, R154 ;  /* 0x0000009a93937220 */ /* 0x000fe20000400000 */
        /* <DEDUP_REMOVED lines=12> */
[----:B------:R-:W-:Y:S01]  /*9390*/  SHF.L.U64.HI R15, R4, 0x8, R5 ;  /* 0x00000008040f7819 */ /* 0x000fe20000010205 */
[----:B------:R-:W-:Y:S01]  /*93a0*/  @P2 STG.E.U16 desc[UR36][R8.64+0xa2], R129 ;  /* 0x0000a28108002986 */ /* 0x000fe2000c101524 */
[C---:B------:R-:W-:Y:S01]  /*93b0*/  ISETP.GT.AND P2, PT, R0.reuse, 0x59, P3 ;  /* 0x000000590000780c */ /* 0x040fe20001f44270 */
        /* <DEDUP_REMOVED lines=56> */
[----:B------:R-:W-:Y:S01]  /*9740*/  FMUL R39, R39, R154 ;  /* 0x0000009a27277220 */ /* 0x000fe20000400000 */
[----:B------:R-:W-:Y:S01]  /*9750*/  F2FP.F16.F32.PACK_AB R33, RZ, R33 ;  /* 0x00000021ff21723e */ /* 0x000fe200000000ff */
[----:B------:R-:W-:Y:S01]  /*9760*/  @P2 STG.E.U16 desc[UR36][R10.64+0xd0], R142 ;  /* 0x0000d08e0a002986 */ /* 0x000fe2000c101524 */
[----:B------:R-:W-:Y:S01]  /*9770*/  F2FP.F16.F32.PACK_AB R34, RZ, R34 ;  /* 0x00000022ff22723e */ /* 0x000fe200000000ff */
[-C--:B------:R-:W-:Y:S01]  /*9780*/  FMUL R40, R40, R154.reuse ;  /* 0x0000009a28287220 */ /* 0x080fe20000400000 */
[----:B------:R-:W-:Y:S01]  /*9790*/  F2FP.F16.F32.PACK_AB R35, RZ, R35 ;  /* 0x00000023ff23723e */ /* 0x000fe200000000ff */
[----:B------:R-:W-:Y:S01]  /*97a0*/  FMUL R41, R41, R154 ;  /* 0x0000009a29297220 */ /* 0x000fe20000400000 */
[----:B------:R-:W-:Y:S01]  /*97b0*/  F2FP.F16.F32.PACK_AB R36, RZ, R36 ;  /* 0x00000024ff24723e */ /* 0x000fe200000000ff */
[----:B------:R-:W-:Y:S01]  /*97c0*/  @P4 STG.E.U16 desc[UR36][R10.64+0xd2], R143 ;  /* 0x0000d28f0a004986 */ /* 0x000fe2000c101524 */
[----:B------:R-:W-:Y:S01]  /*97d0*/  ISETP.GT.AND P4, PT, R0, 0x71, P0 ;  /* 0x000000710000780c */ /* 0x000fe20000784270 */
[----:B------:R-:W-:Y:S01]  /*97e0*/  FMUL R42, R42, R154 ;  /* 0x0000009a2a2a7220 */ /* 0x000fe20000400000 */
[----:B------:R-:W-:Y:S01]  /*97f0*/  F2FP.F16.F32.PACK_AB R37, RZ, R37 ;  /* 0x00000025ff25723e */ /* 0x000fe200000000ff */
[----:B------:R-:W-:Y:S01]  /*9800*/  @P5 STG.E.U16 desc[UR36][R8.64+0xe0], R144 ;  /* 0x0000e09008005986 */ /* 0x000fe2000c101524 */
[----:B------:R-:W-:Y:S01]  /*9810*/  ISETP.GT.AND P5, PT, R0, 0x70, P0 ;  /* 0x000000700000780c */ /* 0x000fe200007a4270 */
[----:B------:R-:W-:Y:S01]  /*9820*/  @P1 IMAD.MOV.U32 R4, RZ, RZ, R8 ;  /* 0x000000ffff041224 */ /* 0x000fe200078e0008 */
[----:B------:R-:W-:Y:S01]  /*9830*/  F2FP.F16.F32.PACK_AB R38, RZ, R38 ;  /* 0x00000026ff26723e */ /* 0x000fe200000000ff */
[----:B------:R-:W-:Y:S01]  /*9840*/  @P1 IMAD.MOV.U32 R5, RZ, RZ, R9 ;  /* 0x000000ffff051224 */ /* 0x000fe200078e0009 */
[----:B------:R-:W-:Y:S01]  /*9850*/  F2FP.F16.F32.PACK_AB R39, RZ, R39 ;  /* 0x00000027ff27723e */ /* 0x000fe200000000ff */
[----:B------:R-:W-:Y:S01]  /*9860*/  FMUL R43, R43, R154 ;  /* 0x0000009a2b2b7220 */ /* 0x000fe20000400000 */
[----:B------:R-:W-:Y:S01]  /*9870*/  F2FP.F16.F32.PACK_AB R40, RZ, R40 ;  /* 0x00000028ff28723e */ /* 0x000fe200000000ff */
[----:B------:R-:W-:Y:S01]  /*9880*/  FMUL R44, R44, R154 ;  /* 0x0000009a2c2c7220 */ /* 0x000fe20000400000 */
[----:B------:R0:W-:Y:S01]  /*9890*/  @P1 STG.E.U16 desc[UR36][R4.64+0xe2], R145 ;  /* 0x0000e29104001986 */ /* 0x0001e2000c101524 */
[----:B------:R-:W-:Y:S01]  /*98a0*/  IADD3 R12, P1, P2, R7, R8, R21 ;  /* 0x00000008070c7210 */ /* 0x000fe20007a3e015 */
[-C--:B------:R-:W-:Y:S01]  /*98b0*/  FMUL R45, R45, R154.reuse ;  /* 0x0000009a2d2d7220 */ /* 0x080fe20000400000 */
[----:B------:R-:W-:Y:S01]  /*98c0*/  F2FP.F16.F32.PACK_AB R41, RZ, R41 ;  /* 0x00000029ff29723e */ /* 0x000fe200000000ff */
[-C--:B------:R-:W-:Y:S01]  /*98d0*/  FMUL R46, R46, R154.reuse ;  /* 0x0000009a2e2e7220 */ /* 0x080fe20000400000 */
[----:B------:R-:W-:Y:S01]  /*98e0*/  IADD3.X R13, R6, R9, R15, P1, P2 ;  /* 0x00000009060d7210 */ /* 0x000fe20000fe440f */
[-C--:B------:R-:W-:Y:S01]  /*98f0*/  FMUL R47, R47, R154.reuse ;  /* 0x0000009a2f2f7220 */ /* 0x080fe20000400000 */
[C---:B------:R-:W-:Y:S01]  /*9900*/  ISETP.GT.AND P1, PT, R3.reuse, 0x80, PT ;  /* 0x000000800300780c */ /* 0x040fe20003f24270 */
[-C--:B------:R-:W-:Y:S01]  /*9910*/  FMUL R48, R48, R154.reuse ;  /* 0x0000009a30307220 */ /* 0x080fe20000400000 */
[----:B------:R-:W-:Y:S01]  /*9920*/  ISETP.GT.AND P2, PT, R3, 0x88, PT ;  /* 0x000000880300780c */ /* 0x000fe20003f44270 */
[----:B------:R-:W-:Y:S01]  /*9930*/  FMUL R49, R49, R154 ;  /* 0x0000009a31317220 */ /* 0x000fe20000400000 */
[----:B------:R-:W-:Y:S01]  /*9940*/  F2FP.F16.F32.PACK_AB R42, RZ, R42 ;  /* 0x0000002aff2a723e */ /* 0x000fe200000000ff */
[----:B0-----:R-:W-:Y:S01]  /*9950*/  @P5 IMAD.MOV.U32 R4, RZ, RZ, R10 ;  /* 0x000000ffff045224 */ /* 0x001fe200078e000a */
[----:B------:R-:W-:Y:S01]  /*9960*/  @P5 MOV R5, R11 ;  /* 0x0000000b00055202 */ /* 0x000fe20000000f00 */
[-C--:B------:R-:W-:Y:S01]  /*9970*/  FMUL R50, R50, R154.reuse ;  /* 0x0000009a32327220 */ /* 0x080fe20000400000 */
[----:B------:R-:W-:Y:S01]  /*9980*/  F2FP.F16.F32.PACK_AB R43, RZ, R43 ;  /* 0x0000002bff2b723e */ /* 0x000fe200000000ff */
[----:B------:R-:W-:Y:S01]  /*9990*/  FMUL R51, R51, R154 ;  /* 0x0000009a33337220 */ /* 0x000fe20000400000 */
[----:B------:R-:W-:Y:S01]  /*99a0*/  F2FP.F16.F32.PACK_AB R44, RZ, R44 ;  /* 0x0000002cff2c723e */ /* 0x000fe200000000ff */
[----:B------:R0:W-:Y:S01]  /*99b0*/  @P5 STG.E.U16 desc[UR36][R4.64+0xe0], R146 ;  /* 0x0000e09204005986 */ /* 0x0001e2000c101524 */
[----:B------:R-:W-:Y:S01]  /*99c0*/  ISETP.GT.AND P5, PT, R0, 0x78, P3 ;  /* 0x000000780000780c */ /* 0x000fe20001fa4270 */
[-C--:B------:R-:W-:Y:S01]  /*99d0*/  FMUL R52, R52, R154.reuse ;  /* 0x0000009a34347220 */ /* 0x080fe20000400000 */
[C---:B------:R-:W-:Y:S01]  /*99e0*/  ISETP.GT.AND P3, PT, R0.reuse, 0x79, P3 ;  /* 0x000000790000780c */ /* 0x040fe20001f64270 */
[----:B------:R-:W-:Y:S01]  /*99f0*/  @P4 STG.E.U16 desc[UR36][R10.64+0xe2], R147 ;  /* 0x0000e2930a004986 */ /* 0x000fe2000c101524 */
[C---:B------:R-:W-:Y:S01]  /*9a00*/  ISETP.GT.AND P4, PT, R0.reuse, 0x78, P0 ;  /* 0x000000780000780c */ /* 0x040fe20000784270 */
[-C--:B------:R-:W-:Y:S01]  /*9a10*/  FMUL R53, R53, R154.reuse ;  /* 0x0000009a35357220 */ /* 0x080fe20000400000 */
[----:B------:R-:W-:Y:S01]  /*9a20*/  ISETP.GT.AND P0, PT, R0, 0x79, P0 ;  /* 0x000000790000780c */ /* 0x000fe20000704270 */
[-C--:B------:R-:W-:Y:S01]  /*9a30*/  FMUL R54, R54, R154.reuse ;  /* 0x0000009a36367220 */ /* 0x080fe20000400000 */
[----:B------:R-:W-:Y:S01]  /*9a40*/  F2FP.F16.F32.PACK_AB R45, RZ, R45 ;  /* 0x0000002dff2d723e */ /* 0x000fe200000000ff */
[----:B------:R-:W-:Y:S01]  /*9a50*/  FMUL R55, R55, R154 ;  /* 0x0000009a37377220 */ /* 0x000fe20000400000 */
[----:B------:R-:W-:Y:S01]  /*9a60*/  F2FP.F16.F32.PACK_AB R46, RZ, R46 ;  /* 0x0000002eff2e723e */ /* 0x000fe200000000ff */
[----:B------:R-:W-:Y:S01]  /*9a70*/  FMUL R56, R56, R154 ;  /* 0x0000009a38387220 */ /* 0x000fe20000400000 */
[----:B------:R-:W-:Y:S01]  /*9a80*/  F2FP.F16.F32.PACK_AB R47, RZ, R47 ;  /* 0x0000002fff2f723e */ /* 0x000fe200000000ff */
[----:B------:R-:W-:Y:S01]  /*9a90*/  @P5 STG.E.U16 desc[UR36][R8.64+0xf0], R148 ;  /* 0x0000f09408005986 */ /* 0x000fe2000c101524 */
[----:B0-----:R-:W-:Y:S01]  /*9aa0*/  IADD3 R4, P5, R21, R8, RZ ;  /* 0x0000000815047210 */ /* 0x001fe20007fbe0ff */
[----:B------:R-:W-:Y:S01]  /*9ab0*/  FMUL R57, R57, R154 ;  /* 0x0000009a39397220 */ /* 0x000fe20000400000 */
[----:B------:R-:W-:Y:S01]  /*9ac0*/  F2FP.F16.F32.PACK_AB R48, RZ, R48 ;  /* 0x00000030ff30723e */ /* 0x000fe200000000ff */
[----:B------:R0:W-:Y:S01]  /*9ad0*/  @P3 STG.E.U16 desc[UR36][R8.64+0xf2], R149 ;  /* 0x0000f29508003986 */ /* 0x0001e2000c101524 */
[C---:B------:R-:W-:Y:S01]  /*9ae0*/  ISETP.GT.AND P3, PT, R0.reuse, RZ, P1 ;  /* 0x000000ff0000720c */ /* 0x040fe20000f64270 */
[----:B------:R-:W-:Y:S01]  /*9af0*/  IMAD.X R5, R15, 0x1, R9, P5 ;  /* 0x000000010f057824 */ /* 0x000fe200028e0609 */
[C---:B------:R-:W-:Y:S01]  /*9b00*/  ISETP.GT.AND P5, PT, R0.reuse, RZ, P2 ;  /* 0x000000ff0000720c */ /* 0x040fe200017a4270 */
        /* <DEDUP_REMOVED lines=14> */
[----:B------:R-:W-:Y:S01]  /*9bf0*/  @P4 STG.E.U16 desc[UR36][R4.64+0x2], R25 ;  /* 0x0000021904004986 */ /* 0x000fe2000c101524 */
[----:B------:R-:W-:Y:S01]  /*9c00*/  IADD3 R14, P4, R7, R4, RZ ;  /* 0x00000004070e7210 */ /* 0x000fe20007f9e0ff */
[--C-:B------:R-:W-:Y:S01]  /*9c10*/  IMAD.X R9, R6, 0x1, R5.reuse, P3 ;  /* 0x0000000106097824 */ /* 0x100fe200018e0605 */
[----:B------:R-:W-:Y:S01]  /*9c20*/  ISETP.GT.AND P3, PT, R0, 0x9, P2 ;  /* 0x000000090000780c */ /* 0x000fe20001764270 */
[-C--:B------:R-:W-:Y:S01]  /*9c30*/  FMUL R62, R62, R154.reuse ;  /* 0x0000009a3e3e7220 */ /* 0x080fe20000400000 */
[----:B------:R-:W-:Y:S01]  /*9c40*/  F2FP.F16.F32.PACK_AB R53, RZ, R53 ;  /* 0x00000035ff35723e */ /* 0x000fe200000000ff */
[----:B------:R-:W-:Y:S01]  /*9c50*/  IMAD.X R15, R6, 0x1, R5, P4 ;  /* 0x00000001060f7824 */ /* 0x000fe200020e0605 */
[----:B------:R-:W-:Y:S01]  /*9c60*/  ISETP.GT.AND P4, PT, R0, 0x8, P1 ;  /* 0x000000080000780c */ /* 0x000fe20000f84270 */
[----:B------:R-:W-:Y:S01]  /*9c70*/  FMUL R63, R63, R154 ;  /* 0x0000009a3f3f7220 */ /* 0x000fe20000400000 */
[----:B------:R-:W-:Y:S01]  /*9c80*/  F2FP.F16.F32.PACK_AB R54, RZ, R54 ;  /* 0x00000036ff36723e */ /* 0x000fe200000000ff */
[-C--:B------:R-:W-:Y:S01]  /*9c90*/  FMUL R64, R64, R154.reuse ;  /* 0x0000009a40407220 */ /* 0x080fe20000400000 */
        /* <DEDUP_REMOVED lines=9> */
[----:B------:R-:W-:Y:S01]  /*9d30*/  @P4 STG.E.U16 desc[UR36][R4.64+0x10], R28 ;  /* 0x0000101c04004986 */ /* 0x000fe2000c101524 */
[----:B------:R-:W-:Y:S01]  /*9d40*/  ISETP.GT.AND P4, PT, R0, 0x10, P1 ;  /* 0x000000100000780c */ /* 0x000fe20000f84270 */
[-C--:B------:R-:W-:Y:S01]  /*9d50*/  FMUL R68, R68, R154.reuse ;  /* 0x0000009a44447220 */ /* 0x080fe20000400000 */
[----:B------:R-:W-:Y:S01]  /*9d60*/  F2FP.F16.F32.PACK_AB R57, RZ, R57 ;  /* 0x00000039ff39723e */ /* 0x000fe200000000ff */
[-C--:B------:R-:W-:Y:S01]  /*9d70*/  FMUL R69, R69, R154.reuse ;  /* 0x0000009a45457220 */ /* 0x080fe20000400000 */
        /* <DEDUP_REMOVED lines=14> */
[----:B------:R-:W-:Y:S01]  /*9e60*/  FMUL R73, R73, R154 ;  /* 0x0000009a49497220 */ /* 0x000fe20000400000 */
[----:B------:R-:W-:Y:S01]  /*9e70*/  F2FP.F16.F32.PACK_AB R61, RZ, R61 ;  /* 0x0000003dff3d723e */ /* 0x000fe200000000ff */
[----:B------:R-:W-:Y:S01]  /*9e80*/  @P5 STG.E.U16 desc[UR36][R4.64+0x22], R33 ;  /* 0x0000222104005986 */ /* 0x000fe2000c101524 */
[----:B------:R-:W-:Y:S01]  /*9e90*/  ISETP.GT.AND P5, PT, R0, 0x19, P1 ;  /* 0x000000190000780c */ /* 0x000fe20000fa4270 */
[--C-:B------:R-:W-:Y:S01]  /*9ea0*/  @P0 IMAD.MOV.U32 R6, RZ, RZ, R12.reuse ;  /* 0x000000ffff060224 */ /* 0x100fe200078e000c */
[----:B------:R-:W-:Y:S01]  /*9eb0*/  F2FP.F16.F32.PACK_AB R62, RZ, R62 ;  /* 0x0000003eff3e723e */ /* 0x000fe200000000ff */
[--C-:B------:R-:W-:Y:S01]  /*9ec0*/  @P0 IMAD.MOV.U32 R7, RZ, RZ, R13.reuse ;  /* 0x000000ffff070224 */ /* 0x100fe200078e000d */
[----:B------:R-:W-:Y:S01]  /*9ed0*/  F2FP.F16.F32.PACK_AB R63, RZ, R63 ;  /* 0x0000003fff3f723e */ /* 0x000fe200000000ff */
[----:B------:R-:W-:Y:S01]  /*9ee0*/  FMUL R74, R74, R154 ;  /* 0x0000009a4a4a7220 */ /* 0x000fe20000400000 */
[----:B------:R-:W-:Y:S01]  /*9ef0*/  F2FP.F16.F32.PACK_AB R64, RZ, R64 ;  /* 0x00000040ff40723e */ /* 0x000fe200000000ff */
[-C--:B------:R-:W-:Y:S01]  /*9f00*/  FMUL R75, R75, R154.reuse ;  /* 0x0000009a4b4b7220 */ /* 0x080fe20000400000 */
[----:B------:R0:W-:Y:S01]  /*9f10*/  @P0 STG.E.U16 desc[UR36][R6.64+0x20], R34 ;  /* 0x0000202206000986 */ /* 0x0001e2000c101524 */
        /* <DEDUP_REMOVED lines=11> */
[--C-:B0-----:R-:W-:Y:S01]  /*9fd0*/  @P3 IMAD.MOV.U32 R6, RZ, RZ, R12.reuse ;  /* 0x000000ffff063224 */ /* 0x101fe200078e000c */
[----:B------:R-:W-:Y:S01]  /*9fe0*/  @P3 MOV R7, R13 ;  /* 0x0000000d00073202 */ /* 0x000fe20000000f00 */
[----:B------:R-:W-:Y:S01]  /*9ff0*/  FMUL R81, R81, R154 ;  /* 0x0000009a51517220 */ /* 0x000fe20000400000 */
[----:B------:R-:W-:Y:S01]  /*a000*/  F2FP.F16.F32.PACK_AB R70, RZ, R70 ;  /* 0x00000046ff46723e */ /* 0x000fe200000000ff */
[-C--:B------:R-:W-:Y:S01]  /*a010*/  FMUL R82, R82, R154.reuse ;  /* 0x0000009a52527220 */ /* 0x080fe20000400000 */
[----:B------:R-:W-:Y:S01]  /*a020*/  F2FP.F16.F32.PACK_AB R71, RZ, R71 ;  /* 0x00000047ff47723e */ /* 0x000fe200000000ff */
[----:B------:R0:W-:Y:S01]  /*a030*/  @P3 STG.E.U16 desc[UR36][R6.64+0x22], R35 ;  /* 0x0000222306003986 */ /* 0x0001e2000c101524 */
        /* <DEDUP_REMOVED lines=11> */
[----:B0-----:R-:W-:Y:S01]  /*a0f0*/  @P0 IMAD.MOV.U32 R6, RZ, RZ, R12 ;  /* 0x000000ffff060224 */ /* 0x001fe200078e000c */
[----:B------:R-:W-:Y:S01]  /*a100*/  F2FP.F16.F32.PACK_AB R75, RZ, R75 ;  /* 0x0000004bff4b723e */ /* 0x000fe200000000ff */
[----:B------:R-:W-:Y:S01]  /*a110*/  @P0 IMAD.MOV.U32 R7, RZ, RZ, R13 ;  /* 0x000000ffff070224 */ /* 0x000fe200078e000d */
[----:B------:R-:W-:Y:S01]  /*a120*/  F2FP.F16.F32.PACK_AB R76, RZ, R76 ;  /* 0x0000004cff4c723e */ /* 0x000fe200000000ff */
[-C--:B------:R-:W-:Y:S01]  /*a130*/  FMUL R86, R86, R154.reuse ;  /* 0x0000009a56567220 */ /* 0x080fe20000400000 */
[----:B------:R-:W-:Y:S01]  /*a140*/  F2FP.F16.F32.PACK_AB R77, RZ, R77 ;  /* 0x0000004dff4d723e */ /* 0x000fe200000000ff */
[----:B------:R-:W-:Y:S01]  /*a150*/  FMUL R87, R87, R154 ;  /* 0x0000009a57577220 */ /* 0x000fe20000400000 */
[----:B------:R0:W-:Y:S01]  /*a160*/  @P0 STG.E.U16 desc[UR36][R6.64+0x30], R38 ;  /* 0x0000302606000986 */ /* 0x0001e2000c101524 */
[----:B------:R-:W-:-:S02]  /*a170*/  ISETP.GT.AND P0, PT, R0, 0x20, P2 ;  /* 0x000000200000780c */ /* 0x000fc40001704270 */
[----:B------:R-:W-:Y:S02]  /*a180*/  F2FP.F16.F32.PACK_AB R78, RZ, R78 ;  /* 0x0000004eff4e723e */ /* 0x000fe400000000ff */
[----:B------:R-:W-:Y:S02]  /*a190*/  F2FP.F16.F32.PACK_AB R79, RZ, R79 ;  /* 0x0000004fff4f723e */ /* 0x000fe400000000ff */
[----:B------:R-:W-:Y:S02]  /*a1a0*/  F2FP.F16.F32.PACK_AB R80, RZ, R80 ;  /* 0x00000050ff50723e */ /* 0x000fe400000000ff */
[----:B------:R-:W-:Y:S02]  /*a1b0*/  F2FP.F16.F32.PACK_AB R81, RZ, R81 ;  /* 0x00000051ff51723e */ /* 0x000fe400000000ff */
[----:B------:R-:W-:Y:S01]  /*a1c0*/  F2FP.F16.F32.PACK_AB R82, RZ, R82 ;  /* 0x00000052ff52723e */ /* 0x000fe200000000ff */
[----:B0-----:R-:W-:Y:S01]  /*a1d0*/  @P3 IMAD.MOV.U32 R6, RZ, RZ, R12 ;  /* 0x000000ffff063224 */ /* 0x001fe200078e000c */
[----:B------:R-:W-:Y:S01]  /*a1e0*/  F2FP.F16.F32.PACK_AB R83, RZ, R83 ;  /* 0x00000053ff53723e */ /* 0x000fe200000000ff */
[----:B------:R-:W-:Y:S01]  /*a1f0*/  @P3 IMAD.MOV.U32 R7, RZ, RZ, R13 ;  /* 0x000000ffff073224 */ /* 0x000fe200078e000d */
[----:B------:R-:W-:-:S02]  /*a200*/  F2FP.F16.F32.PACK_AB R84, RZ, R84 ;  /* 0x00000054ff54723e */ /* 0x000fc400000000ff */
[----:B------:R-:W-:Y:S02]  /*a210*/  F2FP.F16.F32.PACK_AB R85, RZ, R85 ;  /* 0x00000055ff55723e */ /* 0x000fe400000000ff */
[----:B------:R0:W-:Y:S01]  /*a220*/  @P3 STG.E.U16 desc[UR36][R6.64+0x32], R39 ;  /* 0x0000322706003986 */ /* 0x0001e2000c101524 */
[C---:B------:R-:W-:Y:S02]  /*a230*/  ISETP.GT.AND P3, PT, R0.reuse, 0x21, P2 ;  /* 0x000000210000780c */ /* 0x040fe40001764270 */
[----:B------:R-:W-:Y:S01]  /*a240*/  F2FP.F16.F32.PACK_AB R86, RZ, R86 ;  /* 0x00000056ff56723e */ /* 0x000fe200000000ff */
[----:B------:R-:W-:Y:S01]  /*a250*/  @P4 STG.E.U16 desc[UR36][R4.64+0x40], R40 ;  /* 0x0000402804004986 */ /* 0x000fe2000c101524 */
[C---:B------:R-:W-:Y:S02]  /*a260*/  ISETP.GT.AND P4, PT, R0.reuse, 0x28, P1 ;  /* 0x000000280000780c */ /* 0x040fe40000f84270 */
[----:B------:R-:W-:Y:S01]  /*a270*/  F2FP.F16.F32.PACK_AB R87, RZ, R87 ;  /* 0x00000057ff57723e */ /* 0x000fe200000000ff */
[----:B------:R-:W-:Y:S01]  /*a280*/  @P5 STG.E.U16 desc[UR36][R4.64+0x42], R41 ;  /* 0x0000422904005986 */ /* 0x000fe2000c101524 */
[----:B------:R-:W-:Y:S01]  /*a290*/  ISETP.GT.AND P5, PT, R0, 0x29, P1 ;  /* 0x000000290000780c */ /* 0x000fe20000fa4270 */
[----:B0-----:R-:W-:-:S02]  /*a2a0*/  @P0 IMAD.MOV.U32 R6, RZ, RZ, R12 ;  /* 0x000000ffff060224 */ /* 0x001fc400078e000c */
[----:B------:R-:W-:-:S05]  /*a2b0*/  @P0 IMAD.MOV.U32 R7, RZ, RZ, R13 ;  /* 0x000000ffff070224 */ /* 0x000fca00078e000d */
[----:B------:R0:W-:Y:S01]  /*a2c0*/  @P0 STG.E.U16 desc[UR36][R6.64+0x40], R42 ;  /* 0x0000402a06000986 */ /* 0x0001e2000c101524 */
[----:B------:R-:W-:Y:S02]  /*a2d0*/  ISETP.GT.AND P0, PT, R0, 0x28, P2 ;  /* 0x000000280000780c */ /* 0x000fe40001704270 */
[----:B0-----:R-:W-:Y:S01]  /*a2e0*/  @P3 MOV R6, R12 ;  /* 0x0000000c00063202 */ /* 0x001fe20000000f00 */
[----:B------:R-:W-:-:S05]  /*a2f0*/  @P3 IMAD.MOV.U32 R7, RZ, RZ, R13 ;  /* 0x000000ffff073224 */ /* 0x000fca00078e000d */
[----:B------:R0:W-:Y:S01]  /*a300*/  @P3 STG.E.U16 desc[UR36][R6.64+0x42], R43 ;  /* 0x0000422b06003986 */ /* 0x0001e2000c101524 */
[----:B------:R-:W-:-:S03]  /*a310*/  ISETP.GT.AND P3, PT, R0, 0x29, P2 ;  /* 0x000000290000780c */ /* 0x000fc60001764270 */
[----:B------:R-:W-:Y:S01]  /*a320*/  @P4 STG.E.U16 desc[UR36][R4.64+0x50], R44 ;  /* 0x0000502c04004986 */ /* 0x000fe2000c101524 */
[----:B------:R-:W-:-:S03]  /*a330*/  ISETP.GT.AND P4, PT, R0, 0x30, P1 ;  /* 0x000000300000780c */ /* 0x000fc60000f84270 */
[----:B------:R-:W-:Y:S01]  /*a340*/  @P5 STG.E.U16 desc[UR36][R4.64+0x52], R45 ;  /* 0x0000522d04005986 */ /* 0x000fe2000c101524 */
[----:B------:R-:W-:Y:S01]  /*a350*/  ISETP.GT.AND P5, PT, R0, 0x31, P1 ;  /* 0x000000310000780c */ /* 0x000fe20000fa4270 */
[----:B0-----:R-:W-:Y:S02]  /*a360*/  @P0 IMAD.MOV.U32 R6, RZ, RZ, R12 ;  /* 0x000000ffff060224 */ /* 0x001fe400078e000c */
[----:B------:R-:W-:-:S05]  /*a370*/  @P0 IMAD.MOV.U32 R7, RZ, RZ, R13 ;  /* 0x000000ffff070224 */ /* 0x000fca00078e000d */
[----:B------:R0:W-:Y:S01]  /*a380*/  @P0 STG.E.U16 desc[UR36][R6.64+0x50], R46 ;  /* 0x0000502e06000986 */ /* 0x0001e2000c101524 */
[----:B------:R-:W-:Y:S01]  /*a390*/  ISETP.GT.AND P0, PT, R0, 0x30, P2 ;  /* 0x000000300000780c */ /* 0x000fe20001704270 */
[----:B0-----:R-:W-:Y:S02]  /*a3a0*/  @P3 IMAD.MOV.U32 R6, RZ, RZ, R12 ;  /* 0x000000ffff063224 */ /* 0x001fe400078e000c */
[----:B------:R-:W-:-:S05]  /*a3b0*/  @P3 IMAD.MOV.U32 R7, RZ, RZ, R13 ;  /* 0x000000ffff073224 */ /* 0x000fca00078e000d */
[----:B------:R0:W-:Y:S01]  /*a3c0*/  @P3 STG.E.U16 desc[UR36][R6.64+0x52], R47 ;  /* 0x0000522f06003986 */ /* 0x0001e2000c101524 */
[----:B------:R-:W-:-:S03]  /*a3d0*/  ISETP.GT.AND P3, PT, R0, 0x31, P2 ;  /* 0x000000310000780c */ /* 0x000fc60001764270 */
[----:B------:R-:W-:Y:S01]  /*a3e0*/  @P4 STG.E.U16 desc[UR36][R4.64+0x60], R48 ;  /* 0x0000603004004986 */ /* 0x000fe2000c101524 */
[----:B------:R-:W-:-:S03]  /*a3f0*/  ISETP.GT.AND P4, PT, R0, 0x38, P1 ;  /* 0x000000380000780c */ /* 0x000fc60000f84270 */
[----:B------:R-:W-:Y:S01]  /*a400*/  @P5 STG.E.U16 desc[UR36][R4.64+0x62], R49 ;  /* 0x0000623104005986 */ /* 0x000fe2000c101524 */
[----:B------:R-:W-:Y:S01]  /*a410*/  ISETP.GT.AND P5, PT, R0, 0x39, P1 ;  /* 0x000000390000780c */ /* 0x000fe20000fa4270 */
[----:B0-----:R-:W-:Y:S01]  /*a420*/  @P0 IMAD.MOV.U32 R6, RZ, RZ, R12 ;  /* 0x000000ffff060224 */ /* 0x001fe200078e000c */
[----:B------:R-:W-:-:S05]  /*a430*/  @P0 MOV R7, R13 ;  /* 0x0000000d00070202 */ /* 0x000fca0000000f00 */
        /* <DEDUP_REMOVED lines=21> */
[----:B------:R-:W-:Y:S02]  /*a590*/  ISETP.GT.AND P5, PT, R0, 0x49, P1 ;  /* 0x000000490000780c */ /* 0x000fe40000fa4270 */
[----:B0-----:R-:W-:Y:S01]  /*a5a0*/  @P0 MOV R6, R12 ;  /* 0x0000000c00060202 */ /* 0x001fe20000000f00 */
        /* <DEDUP_REMOVED lines=66> */
[C---:B------:R-:W-:Y:S02]  /*a9d0*/  ISETP.GT.AND P3, PT, R0.reuse, 0x78, P1 ;  /* 0x000000780000780c */ /* 0x040fe40000f64270 */
[C---:B------:R-:W-:Y:S01]  /*a9e0*/  ISETP.GT.AND P1, PT, R0.reuse, 0x79, P1 ;  /* 0x000000790000780c */ /* 0x040fe20000f24270 */
[----:B------:R-:W-:Y:S01]  /*a9f0*/  @P4 STG.E.U16 desc[UR36][R4.64+0xe0], R80 ;  /* 0x0000e05004004986 */ /* 0x000fe2000c101524 */
[----:B------:R-:W-:-:S03]  /*aa00*/  ISETP.GT.AND P4, PT, R0, 0x71, P2 ;  /* 0x000000710000780c */ /* 0x000fc60001784270 */
[----:B------:R-:W-:Y:S01]  /*aa10*/  @P5 STG.E.U16 desc[UR36][R4.64+0xe2], R81 ;  /* 0x0000e25104005986 */ /* 0x000fe2000c101524 */
[C---:B------:R-:W-:Y:S02]  /*aa20*/  ISETP.GT.AND P5, PT, R0.reuse, 0x78, P2 ;  /* 0x000000780000780c */ /* 0x040fe400017a4270 */
[----:B------:R-:W-:Y:S01]  /*aa30*/  ISETP.GT.AND P2, PT, R0, 0x79, P2 ;  /* 0x000000790000780c */ /* 0x000fe20001744270 */
[----:B0-----:R-:W-:Y:S01]  /*aa40*/  @P0 IMAD.MOV.U32 R7, RZ, RZ, R13 ;  /* 0x000000ffff070224 */ /* 0x001fe200078e000d */
[----:B------:R-:W-:-:S05]  /*aa50*/  @P0 MOV R6, R12 ;  /* 0x0000000c00060202 */ /* 0x000fca0000000f00 */
[----:B------:R0:W-:Y:S02]  /*aa60*/  @P0 STG.E.U16 desc[UR36][R6.64+0xe0], R82 ;  /* 0x0000e05206000986 */ /* 0x0001e4000c101524 */
[----:B0-----:R-:W-:Y:S02]  /*aa70*/  @P4 IMAD.MOV.U32 R6, RZ, RZ, R12 ;  /* 0x000000ffff064224 */ /* 0x001fe400078e000c */
[----:B------:R-:W-:-:S05]  /*aa80*/  @P4 IMAD.MOV.U32 R7, RZ, RZ, R13 ;  /* 0x000000ffff074224 */ /* 0x000fca00078e000d */
[----:B------:R-:W-:Y:S04]  /*aa90*/  @P4 STG.E.U16 desc[UR36][R6.64+0xe2], R83 ;  /* 0x0000e25306004986 */ /* 0x000fe8000c101524 */
[----:B------:R-:W-:Y:S04]  /*aaa0*/  @P3 STG.E.U16 desc[UR36][R4.64+0xf0], R84 ;  /* 0x0000f05404003986 */ /* 0x000fe8000c101524 */
[----:B------:R0:W-:Y:S02]  /*aab0*/  @P1 STG.E.U16 desc[UR36][R4.64+0xf2], R85 ;  /* 0x0000f25504001986 */ /* 0x0001e4000c101524 */
[----:B0-----:R-:W-:-:S02]  /*aac0*/  @P5 IMAD.MOV.U32 R4, RZ, RZ, R12 ;  /* 0x000000ffff045224 */ /* 0x001fc400078e000c */
[----:B------:R-:W-:-:S05]  /*aad0*/  @P5 IMAD.MOV.U32 R5, RZ, RZ, R13 ;  /* 0x000000ffff055224 */ /* 0x000fca00078e000d */
[----:B------:R0:W-:Y:S04]  /*aae0*/  @P5 STG.E.U16 desc[UR36][R4.64+0xf0], R86 ;  /* 0x0000f05604005986 */ /* 0x0001e8000c101524 */
[----:B------:R0:W-:Y:S02]  /*aaf0*/  @P2 STG.E.U16 desc[UR36][R12.64+0xf2], R87 ;  /* 0x0000f2570c002986 */ /* 0x0001e4000c101524 */
.L_x_280:
[----:B------:R-:W-:Y:S05]  /*ab00*/  BSYNC B0 ;  /* 0x0000000000007941 */ /* 0x000fea0003800000 */
.L_x_28:
[----:B------:R-:W-:Y:S01]  /*ab10*/  ULDC UR4, c[0x0][0xc] ;  /* 0x0000030000047ab9 */ /* 0x000fe20000000800 */
[----:B------:R-:W-:Y:S01]  /*ab20*/  ULDC UR5, c[0x0][0x10] ;  /* 0x0000040000057ab9 */ /* 0x000fe20000000800 */
[----:B0-----:R-:W0:Y:S01]  /*ab30*/  LDC R3, c[0x0][0x14] ;  /* 0x00000500ff037b82 */ /* 0x001e220000000800 */
[----:B------:R-:W-:Y:S01]  /*ab40*/  UIMAD.WIDE.U32 UR4, UR4, UR5, URZ ;  /* 0x00000005040472a5 */ /* 0x000fe2000f8e003f */
[----:B------:R-:W-:Y:S01]  /*ab50*/  PRMT R0, RZ, 0x7610, R0 ;  /* 0x00007610ff007816 */ /* 0x000fe20000000000 */
[----:B------:R-:W-:Y:S02]  /*ab60*/  IMAD.MOV.U32 R153, RZ, RZ, -0x1 ;  /* 0xffffffffff997424 */ /* 0x000fe400078e00ff */
[----:B------:R-:W-:Y:S02]  /*ab70*/  IMAD.MOV.U32 R23, RZ, RZ, -0x1 ;  /* 0xffffffffff177424 */ /* 0x000fe400078e00ff */
[----:B0-----:R-:W-:-:S04]  /*ab80*/  IMAD.WIDE.U32 R16, R3, UR4, R16 ;  /* 0x0000000403107c25 */ /* 0x001fc8000f8e0010 */
[----:B------:R-:W-:Y:S01]  /*ab90*/  IMAD R3, R3, UR5, RZ ;  /* 0x0000000503037c24 */ /* 0x000fe2000f8e02ff */
[----:B------:R-:W-:Y:S02]  /*aba0*/  ULDC.64 UR4, c[0x0][0x650] ;  /* 0x0001940000047ab9 */ /* 0x000fe40000000a00 */
[----:B------:R-:W-:Y:S02]  /*abb0*/  ISETP.GE.U32.AND P0, PT, R16, UR4, PT ;  /* 0x0000000410007c0c */ /* 0x000fe4000bf06070 */
[----:B------:R-:W-:-:S04]  /*abc0*/  IADD3 R17, R17, R3, RZ ;  /* 0x0000000311117210 */ /* 0x000fc80007ffe0ff */
[----:B------:R-:W-:-:S13]  /*abd0*/  ISETP.GE.U32.AND.EX P0, PT, R17, UR5, PT, P0 ;  /* 0x0000000511007c0c */ /* 0x000fda000bf06100 */
[----:B------:R-:W-:Y:S05]  /*abe0*/  @P0 BRA `(.L_x_281) ;  /* 0x0000000400640947 */ /* 0x000fea0003800000 */
[----:B------:R-:W0:Y:S01]  /*abf0*/  S2R R12, SR_CTAID.X ;  /* 0x00000000000c7919 */ /* 0x000e220000002500 */
[----:B-12---:R-:W1:Y:S01]  /*ac00*/  LDC.64 R10, c[0x0][0x628] ;  /* 0x00018a00ff0a7b82 */ /* 0x006e620000000a00 */
[----:B------:R-:W-:Y:S01]  /*ac10*/  ULDC UR4, c[0x0][0x150] ;  /* 0x0000540000047ab9 */ /* 0x000fe20000000800 */
[----:B------:R-:W-:Y:S01]  /*ac20*/  IMAD.MOV.U32 R8, RZ, RZ, R16 ;  /* 0x000000ffff087224 */ /* 0x000fe200078e0010 */
[----:B------:R-:W2:Y:S01]  /*ac30*/  S2R R24, SR_CTAID.Y ;  /* 0x0000000000187919 */ /* 0x000ea20000002600 */
[----:B------:R-:W-:-:S04]  /*ac40*/  IMAD.MOV.U32 R9, RZ, RZ, R17 ;  /* 0x000000ffff097224 */ /* 0x000fc800078e0011 */
[----:B------:R-:W2:Y:S08]  /*ac50*/  LDC R21, c[0x0][0x144] ;  /* 0x00005100ff157b82 */ /* 0x000eb00000000800 */
[----:B------:R-:W2:Y:S08]  /*ac60*/  LDC R0, c[0x0][0x630] ;  /* 0x00018c00ff007b82 */ /* 0x000eb00000000800 */
[----:B------:R-:W2:Y:S01]  /*ac70*/  LDC.64 R14, c[0x0][0x620] ;  /* 0x00018800ff0e7b82 */ /* 0x000ea20000000a00 */
[----:B-1----:R-:W-:-:S04]  /*ac80*/  ISETP.NE.U32.AND P0, PT, R10, RZ, PT ;  /* 0x000000ff0a00720c */ /* 0x002fc80003f05070 */
[----:B------:R-:W-:Y:S02]  /*ac90*/  ISETP.NE.AND.EX P0, PT, R11, RZ, PT, P0 ;  /* 0x000000ff0b00720c */ /* 0x000fe40003f05300 */
[----:B0-----:R-:W-:-:S05]  /*aca0*/  I2FP.F32.U32 R3, R12 ;  /* 0x0000000c00037245 */ /* 0x001fca0000201000 */
[----:B------:R-:W-:-:S04]  /*acb0*/  FMUL R3, R3, UR4 ;  /* 0x0000000403037c20 */ /* 0x000fc80008400000 */
[----:B------:R0:W1:Y:S02]  /*acc0*/  F2I.U32.TRUNC.NTZ R20, R3 ;  /* 0x0000000300147305 */ /* 0x000064000020f000 */
[----:B------:R-:W-:Y:S05]  /*acd0*/  @!P0 BRA `(.L_x_282) ;  /* 0x0000000000288947 */ /* 0x000fea0003800000 */
[----:B0-----:R-:W0:Y:S02]  /*ace0*/  LDC R3, c[0x0][0x634] ;  /* 0x00018d00ff037b82 */ /* 0x001e240000000800 */
[----:B0-----:R-:W-:-:S05]  /*acf0*/  IADD3 R3, P0, R16, R3, RZ ;  /* 0x0000000310037210 */ /* 0x001fca0007f1e0ff */
[----:B------:R-:W-:-:S04]  /*ad00*/  IMAD.X R13, RZ, RZ, R17, P0 ;  /* 0x000000ffff0d7224 */ /* 0x000fc800000e0611 */
[----:B------:R-:W-:-:S04]  /*ad10*/  IMAD.WIDE.U32 R4, R13, R10, RZ ;  /* 0x0000000a0d047225 */ /* 0x000fc800078e00ff */
[----:B------:R-:W-:-:S04]  /*ad20*/  IMAD.WIDE.U32 R6, P0, R3, R11, R4 ;  /* 0x0000000b03067225 */ /* 0x000fc80007800004 */
[----:B------:R-:W-:Y:S01]  /*ad30*/  IMAD.WIDE.U32 R4, R3, R10, RZ ;  /* 0x0000000a03047225 */ /* 0x000fe200078e00ff */
[----:B------:R-:W-:-:S03]  /*ad40*/  IADD3.X R9, RZ, RZ, RZ, P0, !PT ;  /* 0x000000ffff097210 */ /* 0x000fc600007fe4ff */
[----:B------:R-:W-:Y:S01]  /*ad50*/  IMAD.MOV.U32 R8, RZ, RZ, R7 ;  /* 0x000000ffff087224 */ /* 0x000fe200078e0007 */
[----:B------:R-:W-:-:S05]  /*ad60*/  IADD3 RZ, P0, R5, R6, RZ ;  /* 0x0000000605ff7210 */ /* 0x000fca0007f1e0ff */
[----:B------:R-:W-:-:S08]  /*ad70*/  IMAD.WIDE.U32.X R8, R13, R11, R8, P0 ;  /* 0x0000000b0d087225 */ /* 0x000fd000000e0408 */
.L_x_282:
[----:B------:R-:W3:Y:S01]  /*ad80*/  LDC.64 R28, c[0x0][0x640] ;  /* 0x00019000ff1c7b82 */ /* 0x000ee20000000a00 */
[-CC-:B--2---:R-:W-:Y:S01]  /*ad90*/  SHF.R.U64 R23, R8, R0.reuse, R9.reuse ;  /* 0x0000000008177219 */ /* 0x184fe20000001209 */
[----:B-1----:R-:W-:Y:S01]  /*ada0*/  IMAD.MOV R20, RZ, RZ, -R20 ;  /* 0x000000ffff147224 */ /* 0x002fe200078e0a14 */
[----:B------:R-:W-:Y:S01]  /*adb0*/  SHF.R.U32.HI R0, RZ, R0, R9 ;  /* 0x00000000ff007219 */ /* 0x000fe20000011609 */
[----:B------:R-:W-:Y:S01]  /*adc0*/  ULDC UR4, c[0x0][0x154] ;  /* 0x0000550000047ab9 */ /* 0x000fe20000000800 */
[----:B0-----:R-:W-:Y:S01]  /*add0*/  IADD3 R3, P0, RZ, -R23, RZ ;  /* 0x80000017ff037210 */ /* 0x001fe20007f1e0ff */
[----:B------:R-:W-:Y:S01]  /*ade0*/  IMAD R21, R21, R20, R12 ;  /* 0x0000001415157224 */ /* 0x000fe200078e020c */
[----:B------:R-:W-:Y:S01]  /*adf0*/  MOV R7, 0x1 ;  /* 0x0000000100077802 */ /* 0x000fe20000000f00 */
[----:B------:R-:W0:Y:S02]  /*ae00*/  LDC R6, c[0x0][0x618] ;  /* 0x00018600ff067b82 */ /* 0x000e240000000800 */
[----:B------:R-:W-:-:S04]  /*ae10*/  IMAD.X R5, RZ, RZ, ~R0, P0 ;  /* 0x000000ffff057224 */ /* 0x000fc800000e0e00 */
[-C--:B------:R-:W-:Y:S02]  /*ae20*/  IMAD R0, R5, R14.reuse, RZ ;  /* 0x0000000e05007224 */ /* 0x080fe400078e02ff */
[----:B------:R-:W1:Y:S01]  /*ae30*/  LDC R8, c[0x0][0x608] ;  /* 0x00018200ff087b82 */ /* 0x000e620000000800 */
[----:B------:R-:W-:-:S04]  /*ae40*/  IMAD.WIDE.U32 R4, R3, R14, R16 ;  /* 0x0000000e03047225 */ /* 0x000fc800078e0010 */
[----:B------:R-:W-:Y:S01]  /*ae50*/  IMAD R3, R3, R15, R0 ;  /* 0x0000000f03037224 */ /* 0x000fe200078e0200 */
[----:B------:R-:W-:Y:S02]  /*ae60*/  I2FP.F32.U32 R0, R24 ;  /* 0x0000001800007245 */ /* 0x000fe40000201000 */
[----:B------:R-:W2:Y:S01]  /*ae70*/  LDC R26, c[0x0][0x658] ;  /* 0x00019600ff1a7b82 */ /* 0x000ea20000000800 */
[----:B------:R-:W-:Y:S01]  /*ae80*/  IMAD.IADD R3, R5, 0x1, R3 ;  /* 0x0000000105037824 */ /* 0x000fe200078e0203 */
[----:B---3--:R-:W-:Y:S01]  /*ae90*/  ISETP.NE.U32.AND P0, PT, R28, RZ, PT ;  /* 0x000000ff1c00720c */ /* 0x008fe20003f05070 */
[----:B------:R-:W-:Y:S01]  /*aea0*/  FMUL R0, R0, UR4 ;  /* 0x0000000400007c20 */ /* 0x000fe20008400000 */
[----:B------:R-:W-:Y:S02]  /*aeb0*/  IMAD.MOV.U32 R5, RZ, RZ, -0x1 ;  /* 0xffffffffff057424 */ /* 0x000fe400078e00ff */
[----:B------:R-:W-:Y:S01]  /*aec0*/  ISETP.NE.AND.EX P0, PT, R29, RZ, PT, P0 ;  /* 0x000000ff1d00720c */ /* 0x000fe20003f05300 */
[----:B------:R3:W2:Y:S01]  /*aed0*/  F2I.U32.TRUNC.NTZ R13, R0 ;  /* 0x00000000000d7305 */ /* 0x0006a2000020f000 */
[----:B------:R-:W3:Y:S01]  /*aee0*/  LDC R15, c[0x0][0x148] ;  /* 0x00005200ff0f7b82 */ /* 0x000ee20000000800 */
[----:B0-----:R-:W-:-:S02]  /*aef0*/  SHF.R.U64 R12, R4, R6, R3 ;  /* 0x00000006040c7219 */ /* 0x001fc40000001203 */
[----:B------:R-:W-:-:S05]  /*af00*/  SHF.R.U32.HI R3, RZ, R6, R3 ;  /* 0x00000006ff037219 */ /* 0x000fca0000011603 */
[----:B------:R-:W0:Y:S01]  /*af10*/  LDC R20, c[0x0][0x600] ;  /* 0x00018000ff147b82 */ /* 0x000e220000000800 */
[-CC-:B-1----:R-:W-:Y:S02]  /*af20*/  SHF.R.U64 R10, R12, R8.reuse, R3.reuse ;  /* 0x000000080c0a7219 */ /* 0x182fe40000001203 */
[----:B------:R-:W-:-:S05]  /*af30*/  SHF.R.U32.HI R3, RZ, R8, R3 ;  /* 0x00000008ff037219 */ /* 0x000fca0000011603 */
[----:B------:R-:W1:Y:S01]  /*af40*/  LDC R27, c[0x0][0x648] ;  /* 0x00019200ff1b7b82 */ /* 0x000e620000000800 */
[-C--:B--2---:R-:W-:Y:S02]  /*af50*/  SHF.L.U32 R4, R5, R26.reuse, RZ ;  /* 0x0000001a05047219 */ /* 0x084fe400000006ff */
[--C-:B------:R-:W-:Y:S02]  /*af60*/  SHF.R.U64 R14, R10, R26, R3.reuse ;  /* 0x0000001a0a0e7219 */ /* 0x100fe40000001203 */
[----:B------:R-:W-:Y:S02]  /*af70*/  LOP3.LUT R25, RZ, R4, RZ, 0x33, !PT ;  /* 0x00000004ff197212 */ /* 0x000fe400078e33ff */
[-C--:B------:R-:W-:Y:S01]  /*af80*/  SHF.R.U32.HI R5, RZ, R26.reuse, R3 ;  /* 0x0000001aff057219 */ /* 0x080fe20000011603 */
[----:B------:R-:W2:Y:S01]  /*af90*/  LDC R30, c[0x0][0x638] ;  /* 0x00018e00ff1e7b82 */ /* 0x000ea20000000800 */
[----:B------:R-:W-:Y:S01]  /*afa0*/  SHF.L.U32 R152, R7, R26, RZ ;  /* 0x0000001a07987219 */ /* 0x000fe200000006ff */
[----:B------:R-:W-:-:S06]  /*afb0*/  IMAD.MOV.U32 R4, RZ, RZ, R14 ;  /* 0x000000ffff047224 */ /* 0x000fcc00078e000e */
[----:B------:R-:W0:Y:S01]  /*afc0*/  LDC R31, c[0x0][0x610] ;  /* 0x00018400ff1f7b82 */ /* 0x000e220000000800 */
[----:B------:R-:W-:Y:S05]  /*afd0*/  @!P0 BRA `(.L_x_283) ;  /* 0x0000000000288947 */ /* 0x000fea0003800000 */
[----:B------:R-:W4:Y:S02]  /*afe0*/  LDC R3, c[0x0][0x64c] ;  /* 0x00019300ff037b82 */ /* 0x000f240000000800 */
[----:B----4-:R-:W-:-:S05]  /*aff0*/  IADD3 R3, P0, R14, R3, RZ ;  /* 0x000000030e037210 */ /* 0x010fca0007f1e0ff */
        /* <DEDUP_REMOVED lines=8> */
.L_x_283:
[----:B------:R-:W-:Y:S01]  /*b080*/  ISETP.NE.AND P0, PT, R2, 0x1, PT ;  /* 0x000000010200780c */ /* 0x000fe20003f05270 */
[----:B------:R-:W-:Y:S01]  /*b090*/  IMAD.MOV R13, RZ, RZ, -R13 ;  /* 0x000000ffff0d7224 */ /* 0x000fe200078e0a0d */
[----:B-1-3--:R-:W-:Y:S01]  /*b0a0*/  SHF.R.U64 R0, R4, R27, R5 ;  /* 0x0000001b04007219 */ /* 0x00afe20000001205 */
[----:B------:R-:W-:Y:S01]  /*b0b0*/  IMAD.MOV.U32 R4, RZ, RZ, 0x1 ;  /* 0x00000001ff047424 */ /* 0x000fe200078e00ff */
[----:B------:R-:W-:Y:S02]  /*b0c0*/  LOP3.LUT R5, R10, R25, RZ, 0xc0, !PT ;  /* 0x000000190a057212 */ /* 0x000fe400078ec0ff */
[----:B0-----:R-:W-:Y:S01]  /*b0d0*/  IADD3 R7, R20, -0x1, RZ ;  /* 0xffffffff14077810 */ /* 0x001fe20007ffe0ff */
[----:B------:R-:W-:Y:S02]  /*b0e0*/  IMAD.MOV R3, RZ, RZ, -R0 ;  /* 0x000000ffff037224 */ /* 0x000fe400078e0a00 */
[----:B------:R-:W-:Y:S01]  /*b0f0*/  IMAD R152, R152, R0, R5 ;  /* 0x0000000098987224 */ /* 0x000fe200078e0205 */
[----:B------:R-:W-:Y:S01]  /*b100*/  LOP3.LUT R5, R12, R7, RZ, 0xc0, !PT ;  /* 0x000000070c057212 */ /* 0x000fe200078ec0ff */
[----:B--2---:R-:W-:-:S02]  /*b110*/  IMAD R0, R3, R30, R14 ;  /* 0x0000001e03007224 */ /* 0x004fc400078e020e */
[----:B------:R-:W-:Y:S02]  /*b120*/  @P0 IMAD R21, R15, R13, R24 ;  /* 0x0000000d0f150224 */ /* 0x000fe400078e0218 */
[----:B------:R-:W-:Y:S01]  /*b130*/  IMAD R3, R0, R20, R5 ;  /* 0x0000001400037224 */ /* 0x000fe200078e0205 */
[----:B------:R-:W-:Y:S01]  /*b140*/  PRMT R0, R4, 0x7610, R0 ;  /* 0x0000761004007816 */ /* 0x000fe20000000000 */
[----:B------:R-:W-:-:S05]  /*b150*/  IMAD R152, R152, R31, R21 ;  /* 0x0000001f98987224 */ /* 0x000fca00078e0215 */
[----:B------:R-:W-:Y:S02]  /*b160*/  SEL R153, R3, R152, !P0 ;  /* 0x0000009803997207 */ /* 0x000fe40004000000 */
[----:B------:R-:W-:-:S07]  /*b170*/  SEL R152, R152, R3, !P0 ;  /* 0x0000000398987207 */ /* 0x000fce0004000000 */
.L_x_281:
[----:B------:R-:W-:-:S13]  /*b180*/  LOP3.LUT P0, RZ, R0, 0xff, RZ, 0xc0, !PT ;  /* 0x000000ff00ff7812 */ /* 0x000fda000780c0ff */
[----:B------:R-:W-:Y:S05]  /*b190*/  @P0 BRA `(.L_x_284) ;  /* 0xffffff5c00540947 */ /* 0x000fea000383ffff */
[----:B------:R-:W-:Y:S05]  /*b1a0*/  EXIT ;  /* 0x000000000000794d */ /* 0x000fea0003800000 */
.L_x_3:
[----:B0-----:R-:W-:Y:S01]  /*b1b0*/  ULDC.64 UR4, c[0x0][0x650] ;  /* 0x0001940000047ab9 */ /* 0x001fe20000000a00 */
        /* <DEDUP_REMOVED lines=8> */
[----:B------:R-:W-:Y:S01]  /*b240*/  MOV R10, R16 ;  /* 0x00000010000a7202 */ /* 0x000fe20000000f00 */
[----:B------:R-:W-:-:S06]  /*b250*/  IMAD.MOV.U32 R11, RZ, RZ, R17 ;  /* 0x000000ffff0b7224 */ /* 0x000fcc00078e0011 */
        /* <DEDUP_REMOVED lines=15> */
.L_x_286:
[--C-:B------:R-:W-:Y:S01]  /*b350*/  SHF.R.U64 R12, R10, R14, R11.reuse ;  /* 0x0000000e0a0c7219 */ /* 0x100fe2000000120b */
[----:B------:R-:W0:Y:S01]  /*b360*/  LDC R22, c[0x0][0x618] ;  /* 0x00018600ff167b82 */ /* 0x000e220000000800 */
[----:B------:R-:W-:Y:S01]  /*b370*/  I2FP.F32.U32 R6, R4 ;  /* 0x0000000400067245 */ /* 0x000fe20000201000 */
[----:B------:R-:W-:Y:S01]  /*b380*/  ULDC UR4, c[0x0][0x150] ;  /* 0x0000540000047ab9 */ /* 0x000fe20000000800 */
[----:B------:R-:W-:Y:S02]  /*b390*/  SHF.R.U32.HI R5, RZ, R14, R11 ;  /* 0x0000000eff057219 */ /* 0x000fe4000001160b */
[----:B------:R-:W-:Y:S01]  /*b3a0*/  IADD3 R9, P0, RZ, -R12, RZ ;  /* 0x8000000cff097210 */ /* 0x000fe20007f1e0ff */
[----:B------:R-:W-:Y:S01]  /*b3b0*/  FMUL R11, R6, UR4 ;  /* 0x00000004060b7c20 */ /* 0x000fe20008400000 */
[----:B------:R-:W-:Y:S01]  /*b3c0*/  ULDC UR4, c[0x0][0x154] ;  /* 0x0000550000047ab9 */ /* 0x000fe20000000800 */
[----:B------:R-:W1:Y:S02]  /*b3d0*/  LDC.64 R24, c[0x0][0x640] ;  /* 0x00019000ff187b82 */ /* 0x000e640000000a00 */
[----:B------:R-:W-:-:S02]  /*b3e0*/  IMAD.X R5, RZ, RZ, ~R5, P0 ;  /* 0x000000ffff057224 */ /* 0x000fc400000e0e05 */
[----:B------:R-:W2:Y:S01]  /*b3f0*/  F2I.U32.TRUNC.NTZ R11, R11 ;  /* 0x0000000b000b7305 */ /* 0x000ea2000020f000 */
[----:B------:R-:W-:-:S03]  /*b400*/  IMAD.WIDE.U32 R6, R9, R20, R16 ;  /* 0x0000001409067225 */ /* 0x000fc600078e0010 */
[----:B------:R-:W3:Y:S01]  /*b410*/  LDC R13, c[0x0][0x144] ;  /* 0x00005100ff0d7b82 */ /* 0x000ee20000000800 */
[----:B------:R-:W-:-:S04]  /*b420*/  IMAD R8, R5, R20, RZ ;  /* 0x0000001405087224 */ /* 0x000fc800078e02ff */
[----:B------:R-:W-:Y:S02]  /*b430*/  IMAD R5, R9, R21, R8 ;  /* 0x0000001509057224 */ /* 0x000fe400078e0208 */
[----:B------:R-:W-:Y:S01]  /*b440*/  IMAD.MOV.U32 R8, RZ, RZ, -0x1 ;  /* 0xffffffffff087424 */ /* 0x000fe200078e00ff */
[----:B------:R-:W4:Y:S02]  /*b450*/  LDC R14, c[0x0][0x608] ;  /* 0x00018200ff0e7b82 */ /* 0x000f240000000800 */
[----:B------:R-:W-:Y:S02]  /*b460*/  IADD3 R5, R7, R5, RZ ;  /* 0x0000000507057210 */ /* 0x000fe40007ffe0ff */
[----:B------:R-:W-:Y:S02]  /*b470*/  I2FP.F32.U32 R7, R3 ;  /* 0x0000000300077245 */ /* 0x000fe40000201000 */
[-C--:B0-----:R-:W-:Y:S01]  /*b480*/  SHF.R.U64 R10, R6, R22.reuse, R5 ;  /* 0x00000016060a7219 */ /* 0x081fe20000001205 */
[----:B--2---:R-:W-:Y:S01]  /*b490*/  IMAD.MOV R6, RZ, RZ, -R11 ;  /* 0x000000ffff067224 */ /* 0x004fe200078e0a0b */
[----:B------:R-:W0:Y:S01]  /*b4a0*/  LDC R9, c[0x0][0x658] ;  /* 0x00019600ff097b82 */ /* 0x000e220000000800 */
[----:B-1----:R-:W-:Y:S01]  /*b4b0*/  ISETP.NE.U32.AND P0, PT, R24, RZ, PT ;  /* 0x000000ff1800720c */ /* 0x002fe20003f05070 */
[----:B------:R-:W-:Y:S01]  /*b4c0*/  FMUL R7, R7, UR4 ;  /* 0x0000000407077c20 */ /* 0x000fe20008400000 */
[----:B------:R-:W-:-:S02]  /*b4d0*/  SHF.R.U32.HI R5, RZ, R22, R5 ;  /* 0x00000016ff057219 */ /* 0x000fc40000011605 */
[----:B------:R-:W-:-:S03]  /*b4e0*/  ISETP.NE.AND.EX P0, PT, R25, RZ, PT, P0 ;  /* 0x000000ff1900720c */ /* 0x000fc60003f05300 */
[----:B------:R-:W1:Y:S01]  /*b4f0*/  LDC R20, c[0x0][0x148] ;  /* 0x00005200ff147b82 */ /* 0x000e620000000800 */
[----:B---3--:R-:W-:Y:S02]  /*b500*/  IMAD R23, R13, R6, R4 ;  /* 0x000000060d177224 */ /* 0x008fe400078e0204 */
[----:B------:R-:W-:-:S05]  /*b510*/  IMAD.MOV.U32 R6, RZ, RZ, 0x1 ;  /* 0x00000001ff067424 */ /* 0x000fca00078e00ff */
[----:B------:R-:W2:Y:S01]  /*b520*/  LDC R21, c[0x0][0x600] ;  /* 0x00018000ff157b82 */ /* 0x000ea20000000800 */
[-CC-:B----4-:R-:W-:Y:S02]  /*b530*/  SHF.R.U64 R13, R10, R14.reuse, R5.reuse ;  /* 0x0000000e0a0d7219 */ /* 0x190fe40000001205 */
[----:B------:R-:W-:Y:S02]  /*b540*/  SHF.R.U32.HI R4, RZ, R14, R5 ;  /* 0x0000000eff047219 */ /* 0x000fe40000011605 */
[----:B------:R3:W4:Y:S03]  /*b550*/  F2I.U32.TRUNC.NTZ R14, R7 ;  /* 0x00000007000e7305 */ /* 0x000726000020f000 */
[----:B------:R-:W1:Y:S01]  /*b560*/  LDC R26, c[0x0][0x648] ;  /* 0x00019200ff1a7b82 */ /* 0x000e620000000800 */
[-C--:B0-----:R-:W-:Y:S02]  /*b570*/  SHF.R.U64 R15, R13, R9.reuse, R4 ;  /* 0x000000090d0f7219 */ /* 0x081fe40000001204 */
[----:B------:R-:W-:-:S02]  /*b580*/  SHF.L.U32 R8, R8, R9, RZ ;  /* 0x0000000908087219 */ /* 0x000fc400000006ff */
[-C--:B------:R-:W-:Y:S01]  /*b590*/  SHF.R.U32.HI R5, RZ, R9.reuse, R4 ;  /* 0x00000009ff057219 */ /* 0x080fe20000011604 */
[----:B------:R-:W-:Y:S01]  /*b5a0*/  IMAD.MOV.U32 R4, RZ, RZ, R15 ;  /* 0x000000ffff047224 */ /* 0x000fe200078e000f */
[----:B------:R-:W-:Y:S01]  /*b5b0*/  SHF.L.U32 R22, R6, R9, RZ ;  /* 0x0000000906167219 */ /* 0x000fe200000006ff */
[----:B------:R-:W0:Y:S01]  /*b5c0*/  LDC R27, c[0x0][0x638] ;  /* 0x00018e00ff1b7b82 */ /* 0x000e220000000800 */
[----:B------:R-:W-:-:S07]  /*b5d0*/  LOP3.LUT R28, RZ, R8, RZ, 0x33, !PT ;  /* 0x00000008ff1c7212 */ /* 0x000fce00078e33ff */
[----:B------:R-:W0:Y:S01]  /*b5e0*/  LDC R29, c[0x0][0x610] ;  /* 0x00018400ff1d7b82 */ /* 0x000e220000000800 */
[----:B---34-:R-:W-:Y:S05]  /*b5f0*/  @!P0 BRA `(.L_x_287) ;  /* 0x0000000000288947 */ /* 0x018fea0003800000 */
[----:B------:R-:W3:Y:S02]  /*b600*/  LDC R4, c[0x0][0x64c] ;  /* 0x00019300ff047b82 */ /* 0x000ee40000000800 */
[----:B---3--:R-:W-:-:S05]  /*b610*/  IADD3 R9, P0, R15, R4, RZ ;  /* 0x000000040f097210 */ /* 0x008fca0007f1e0ff */
        /* <DEDUP_REMOVED lines=8> */
.L_x_287:
[----:B------:R-:W-:Y:S01]  /*b6a0*/  ISETP.NE.AND P0, PT, R2, 0x1, PT ;  /* 0x000000010200780c */ /* 0x000fe20003f05270 */
[----:B--2---:R-:W-:Y:S01]  /*b6b0*/  VIADD R7, R21, 0xffffffff ;  /* 0xffffffff15077836 */ /* 0x004fe20000000000 */
[----:B-1----:R-:W-:Y:S01]  /*b6c0*/  SHF.R.U64 R5, R4, R26, R5 ;  /* 0x0000001a04057219 */ /* 0x002fe20000001205 */
[----:B------:R-:W-:Y:S01]  /*b6d0*/  IMAD.MOV R14, RZ, RZ, -R14 ;  /* 0x000000ffff0e7224 */ /* 0x000fe200078e0a0e */
[----:B------:R-:W-:Y:S02]  /*b6e0*/  LOP3.LUT R4, R13, R28, RZ, 0xc0, !PT ;  /* 0x0000001c0d047212 */ /* 0x000fe400078ec0ff */
[----:B------:R-:W-:Y:S01]  /*b6f0*/  LOP3.LUT R10, R10, R7, RZ, 0xc0, !PT ;  /* 0x000000070a0a7212 */ /* 0x000fe200078ec0ff */
[----:B------:R-:W-:Y:S01]  /*b700*/  IMAD.MOV R6, RZ, RZ, -R5 ;  /* 0x000000ffff067224 */ /* 0x000fe200078e0a05 */
[----:B------:R-:W-:Y:S01]  /*b710*/  MOV R8, R12 ;  /* 0x0000000c00087202 */ /* 0x000fe20000000f00 */
[----:B------:R-:W-:-:S04]  /*b720*/  IMAD R4, R22, R5, R4 ;  /* 0x0000000516047224 */ /* 0x000fc800078e0204 */
[----:B------:R-:W-:Y:S02]  /*b730*/  @P0 IMAD R23, R20, R14, R3 ;  /* 0x0000000e14170224 */ /* 0x000fe400078e0203 */
[----:B0-----:R-:W-:Y:S02]  /*b740*/  IMAD R3, R6, R27, R15 ;  /* 0x0000001b06037224 */ /* 0x001fe400078e020f */
[----:B------:R-:W-:Y:S02]  /*b750*/  IMAD R7, R4, R29, R23 ;  /* 0x0000001d04077224 */ /* 0x000fe400078e0217 */
[----:B------:R-:W-:Y:S02]  /*b760*/  IMAD R4, R3, R21, R10 ;  /* 0x0000001503047224 */ /* 0x000fe400078e020a */
[----:B------:R-:W-:-:S03]  /*b770*/  IMAD.MOV.U32 R6, RZ, RZ, 0x1 ;  /* 0x00000001ff067424 */ /* 0x000fc600078e00ff */
[----:B------:R-:W-:Y:S02]  /*b780*/  SEL R9, R4, R7, !P0 ;  /* 0x0000000704097207 */ /* 0x000fe40004000000 */
[----:B------:R-:W-:-:S07]  /*b790*/  SEL R7, R7, R4, !P0 ;  /* 0x0000000407077207 */ /* 0x000fce0004000000 */
.L_x_285:
[----:B------:R-:W-:-:S08]  /*b7a0*/  NOP ;  /* 0x0000000000007918 */ /* 0x000fd00000000000 */
[----:B------:R-:W0:-:S00]  /*b7b0*/  USETMAXREG.DEALLOC.CTAPOOL 0x28 ;  /* 0x00000028000079c8 */ /* 0x000e0000080e0500 */
[----:B0-----:R-:W-:-:S13]  /*b7c0*/  ISETP.NE.AND P0, PT, R0, RZ, PT ;  /* 0x000000ff0000720c */ /* 0x001fda0003f05270 */
[----:B------:R-:W-:Y:S05]  /*b7d0*/  @P0 EXIT ;  /* 0x000000000000094d */ /* 0x000fea0003800000 */
[----:B------:R-:W-:Y:S01]  /*b7e0*/  LOP3.LUT P0, RZ, R6, 0xff, RZ, 0xc0, !PT ;  /* 0x000000ff06ff7812 */ /* 0x000fe2000780c0ff */
[----:B------:R-:W-:Y:S02]  /*b7f0*/  IMAD.MOV.U32 R3, RZ, RZ, 0x1 ;  /* 0x00000001ff037424 */ /* 0x000fe400078e00ff */
[----:B------:R-:W-:-:S10]  /*b800*/  IMAD.MOV.U32 R0, RZ, RZ, RZ ;  /* 0x000000ffff007224 */ /* 0x000fd400078e00ff */
[----:B------:R-:W-:Y:S05]  /*b810*/  @!P0 BRA `(.L_x_288) ;  /* 0x0000000c00648947 */ /* 0x000fea0003800000 */
[----:B------:R-:W0:Y:S01]  /*b820*/  LDC R0, c[0x0][0x28c] ;  /* 0x0000a300ff007b82 */ /* 0x000e220000000800 */
[----:B------:R-:W-:Y:S01]  /*b830*/  ULDC UR5, c[0x0][0x658] ;  /* 0x0001960000057ab9 */ /* 0x000fe20000000800 */
[----:B------:R-:W-:Y:S01]  /*b840*/  UMOV UR7, 0xffffffff ;  /* 0xffffffff00077882 */ /* 0x000fe20000000000 */
[----:B------:R-:W-:Y:S01]  /*b850*/  ULDC UR6, c[0x0][0xc] ;  /* 0x0000030000067ab9 */ /* 0x000fe20000000800 */
[----:B------:R-:W-:Y:S01]  /*b860*/  USHF.L.U32 UR9, UR7, UR5, URZ ;  /* 0x0000000507097299 */ /* 0x000fe2000800063f */
[C---:B------:R-:W-:Y:S01]  /*b870*/  LOP3.LUT P2, RZ, R18.reuse, 0x7f, RZ, 0xc0, !PT ;  /* 0x0000007f12ff7812 */ /* 0x040fe2000784c0ff */
[----:B------:R-:W-:Y:S01]  /*b880*/  UMOV UR8, 0x1 ;  /* 0x0000000100087882 */ /* 0x000fe20000000000 */
[----:B------:R-:W-:Y:S01]  /*b890*/  ULDC UR7, c[0x0][0x10] ;  /* 0x0000040000077ab9 */ /* 0x000fe20000000800 */
[----:B------:R-:W-:Y:S01]  /*b8a0*/  LOP3.LUT P0, RZ, R18, 0x1f, RZ, 0xc0, !PT ;  /* 0x0000001f12ff7812 */ /* 0x000fe2000780c0ff */
[----:B------:R-:W-:Y:S01]  /*b8b0*/  UIMAD.WIDE.U32 UR6, UR6, UR7, URZ ;  /* 0x00000007060672a5 */ /* 0x000fe2000f8e003f */
[----:B------:R-:W-:Y:S01]  /*b8c0*/  BSSY B0, `(.L_x_288) ;  /* 0x00000ce000007945 */ /* 0x000fe20003800000 */
[----:B------:R-:W-:Y:S01]  /*b8d0*/  USHF.L.U32 UR5, UR8, UR5, URZ ;  /* 0x0000000508057299 */ /* 0x000fe2000800063f */
[----:B------:R-:W-:Y:S01]  /*b8e0*/  IMAD.MOV.U32 R11, RZ, RZ, 0x1 ;  /* 0x00000001ff0b7424 */ /* 0x000fe200078e00ff */
[----:B------:R-:W-:Y:S01]  /*b8f0*/  LOP3.LUT R18, R19, 0x2, RZ, 0xfc, !PT ;  /* 0x0000000213127812 */ /* 0x000fe200078efcff */
[----:B------:R-:W-:Y:S01]  /*b900*/  ULDC UR8, c[0x0][0x14] ;  /* 0x0000050000087ab9 */ /* 0x000fe20000000800 */
[----:B------:R-:W-:Y:S01]  /*b910*/  PLOP3.LUT P0, PT, P0, P2, PT, 0x8a, 0x0 ;  /* 0x000000000000781c */ /* 0x000fe20000705172 */
[----:B------:R-:W-:-:S02]  /*b920*/  UIMAD.WIDE.U32 UR30, UR6, UR8, URZ ;  /* 0x00000008061e72a5 */ /* 0x000fc4000f8e003f */
[----:B------:R-:W-:Y:S01]  /*b930*/  UIMAD UR7, UR7, UR8, URZ ;  /* 0x00000008070772a4 */ /* 0x000fe2000f8e023f */
[----:B------:R-:W-:Y:S01]  /*b940*/  ULDC UR4, c[0x0][0x600] ;  /* 0x0001800000047ab9 */ /* 0x000fe20000000800 */
[----:B------:R-:W-:Y:S02]  /*b950*/  ULOP3.LUT UR6, URZ, UR9, URZ, 0x33, !UPT ;  /* 0x000000093f067292 */ /* 0x000fe4000f8e333f */
[----:B------:R-:W-:Y:S01]  /*b960*/  UIADD3 UR4, UR4, -0x1, URZ ;  /* 0xffffffff04047890 */ /* 0x000fe2000fffe03f */
[----:B0-----:R-:W-:Y:S01]  /*b970*/  VIADD R0, R0, 0x7f ;  /* 0x0000007f00007836 */ /* 0x001fe20000000000 */
[----:B------:R-:W-:Y:S01]  /*b980*/  UIADD3 UR7, UR31, UR7, URZ ;  /* 0x000000071f077290 */ /* 0x000fe2000fffe03f */
[----:B------:R-:W-:-:S03]  /*b990*/  ULDC.64 UR38, c[0x0][0x198] ;  /* 0x0000660000267ab9 */ /* 0x000fc60000000a00 */
[----:B------:R-:W-:-:S04]  /*b9a0*/  SHF.R.S32.HI R3, RZ, 0x1f, R0 ;  /* 0x0000001fff037819 */ /* 0x000fc80000011400 */
[----:B------:R-:W-:Y:S02]  /*b9b0*/  LEA.HI R3, R3, R0, RZ, 0x7 ;  /* 0x0000000003037211 */ /* 0x000fe400078f38ff */
[----:B------:R-:W-:Y:S02]  /*b9c0*/  MOV R0, RZ ;  /* 0x000000ff00007202 */ /* 0x000fe40000000f00 */
[----:B------:R-:W-:Y:S01]  /*b9d0*/  SHF.R.S32.HI R13, RZ, 0x7, R3 ;  /* 0x00000007ff0d7819 */ /* 0x000fe20000011403 */
[----:B------:R-:W-:-:S04]  /*b9e0*/  IMAD.MOV.U32 R3, RZ, RZ, 0x1 ;  /* 0x00000001ff037424 */ /* 0x000fc800078e00ff */
[----:B------:R-:W-:-:S07]  /*b9f0*/  VIADD R10, R13, 0x1 ;  /* 0x000000010d0a7836 */ /* 0x000fce0000000000 */
.L_x_300:
[----:B------:R-:W-:-:S03]  /*ba00*/  UMOV UR8, 0xffffffff ;  /* 0xffffffff00087882 */ /* 0x000fc60000000000 */
[----:B------:R-:W-:Y:S05]  /*ba10*/  BRA.DIV UR8, `(.L_x_289) ;  /* 0x0000000e08887947 */ /* 0x000fea000b800000 */
[----:B------:R-:W-:-:S13]  /*ba20*/  ELECT P6, URZ, PT ;  /* 0x00000000003f782f */ /* 0x000fda00038c0000 */
.L_x_309:
[----:B------:R-:W0:Y:S01]  /*ba30*/  LDC R4, c[0x0][0x28c] ;  /* 0x0000a300ff047b82 */ /* 0x000e220000000800 */
[----:B------:R-:W-:Y:S01]  /*ba40*/  BSSY B1, `(.L_x_290) ;  /* 0x0000043000017945 */ /* 0x000fe20003800000 */
[----:B0-----:R-:W-:-:S13]  /*ba50*/  ISETP.LT.OR P6, PT, R4, 0x1, !P6 ;  /* 0x000000010400780c */ /* 0x001fda00077c1670 */
[----:B------:R-:W-:Y:S05]  /*ba60*/  @P6 BRA `(.L_x_291) ;  /* 0x0000000400006947 */ /* 0x000fea0003800000 */
[----:B------:R-:W-:Y:S01]  /*ba70*/  IMAD.SHL.U32 R14, R7, 0x100, RZ ;  /* 0x00000100070e7824 */ /* 0x000fe200078e00ff */
[----:B------:R-:W-:Y:S01]  /*ba80*/  MOV R5, R3 ;  /* 0x0000000300057202 */ /* 0x000fe20000000f00 */
[----:B------:R-:W-:Y:S02]  /*ba90*/  IMAD.SHL.U32 R15, R9, 0x80, RZ ;  /* 0x00000080090f7824 */ /* 0x000fe400078e00ff */
[----:B------:R-:W-:Y:S02]  /*baa0*/  IMAD.MOV.U32 R20, RZ, RZ, RZ ;  /* 0x000000ffff147224 */ /* 0x000fe400078e00ff */
[----:B------:R-:W-:Y:S02]  /*bab0*/  IMAD.MOV.U32 R4, RZ, RZ, R10 ;  /* 0x000000ffff047224 */ /* 0x000fe400078e000a */
[----:B------:R-:W-:-:S07]  /*bac0*/  IMAD.MOV.U32 R6, RZ, RZ, R0 ;  /* 0x000000ffff067224 */ /* 0x000fce00078e0000 */
.L_x_295:
[----:B------:R-:W0:Y:S01]  /*bad0*/  S2R R12, SR_CgaCtaId ;  /* 0x00000000000c7919 */ /* 0x000e220000008800 */
[----:B------:R-:W-:Y:S01]  /*bae0*/  MOV R7, 0x400 ;  /* 0x0000040000077802 */ /* 0x000fe20000000f00 */
[----:B------:R-:W1:Y:S03]  /*baf0*/  @!P2 LDC R9, c[0x0][0x500] ;  /* 0x00014000ff09ab82 */ /* 0x000e660000000800 */
[----:B0-----:R-:W-:Y:S02]  /*bb00*/  LEA R21, R12, R7, 0x18 ;  /* 0x000000070c157211 */ /* 0x001fe400078ec0ff */
[----:B------:R-:W-:-:S03]  /*bb10*/  SHF.L.U32 R7, R5, 0x1f, RZ ;  /* 0x0000001f05077819 */ /* 0x000fc600000006ff */
[----:B------:R-:W-:-:S04]  /*bb20*/  IMAD R12, R6, 0x8, R21 ;  /* 0x00000008060c7824 */ /* 0x000fc800078e0215 */
[----:B------:R-:W0:Y:S02]  /*bb30*/  SYNCS.PHASECHK.TRANS64.TRYWAIT P1, [R12+URZ+0x10], R7 ;  /* 0x000010070c0075a7 */ /* 0x000e24000802017f */
[----:B01----:R-:W-:Y:S05]  /*bb40*/  @!P1 BRA `(.L_x_292) ;  /* 0x0000000c005c9947 */ /* 0x003fea0003800000 */
.L_x_310:
[----:B0-----:R-:W-:Y:S01]  /*bb50*/  PRMT R7, R18, 0x9910, RZ ;  /* 0x0000991012077816 */ /* 0x001fe200000000ff */
[----:B------:R0:W-:Y:S03]  /*bb60*/  @!P2 SYNCS.ARRIVE.TRANS64 RZ, [R12+URZ], R9 ;  /* 0x000000090cffa9a7 */ /* 0x0001e6000800003f */
[----:B------:R-:W-:-:S13]  /*bb70*/  ISETP.NE.AND P1, PT, R7, 0x2, PT ;  /* 0x000000020700780c */ /* 0x000fda0003f25270 */
[----:B0-----:R-:W-:Y:S05]  /*bb80*/  @P1 BRA `(.L_x_293) ;  /* 0x0000000000041947 */ /* 0x001fea0003800000 */
[----:B------:R-:W-:Y:S01]  /*bb90*/  BPT.TRAP 0x1 ;  /* 0x000000040000795c */ /* 0x000fe20000300000 */
.L_x_293:
[----:B------:R-:W-:Y:S05]  /*bba0*/  @P0 BRA `(.L_x_294) ;  /* 0x0000000000040947 */ /* 0x000fea0003800000 */
[----:B------:R-:W-:Y:S01]  /*bbb0*/  BPT.TRAP 0x1 ;  /* 0x000000040000795c */ /* 0x000fe20000300000 */
.L_x_294:
[--C-:B------:R-:W-:Y:S01]  /*bbc0*/  IMAD R7, R6, 0x10000, R21.reuse ;  /* 0x0001000006077824 */ /* 0x100fe200078e0215 */
[----:B------:R-:W-:Y:S01]  /*bbd0*/  R2UR UR34, R20 ;  /* 0x00000000142272ca */ /* 0x000fe200000e0000 */
[----:B------:R-:W-:Y:S01]  /*bbe0*/  IMAD R21, R6, 0x8000, R21 ;  /* 0x0000800006157824 */ /* 0x000fe200078e0215 */
[----:B------:R-:W-:Y:S01]  /*bbf0*/  R2UR UR33, R12 ;  /* 0x000000000c2172ca */ /* 0x000fe200000e0000 */
[----:B------:R-:W-:Y:S01]  /*bc00*/  UIADD3 UR14, UP0, UR38, 0xf0, URZ ;  /* 0x000000f0260e7890 */ /* 0x000fe2000ff1e03f */
[----:B------:R-:W-:Y:S01]  /*bc10*/  R2UR UR24, R7 ;  /* 0x00000000071872ca */ /* 0x000fe200000e0000 */
[----:B------:R-:W-:Y:S01]  /*bc20*/  UIADD3 UR40, UP1, UR38, 0x1f0, URZ ;  /* 0x000001f026287890 */ /* 0x000fe2000ff3e03f */
[----:B------:R-:W-:Y:S01]  /*bc30*/  R2UR UR8, R21 ;  /* 0x00000000150872ca */ /* 0x000fe200000e0000 */
[----:B------:R-:W-:Y:S01]  /*bc40*/  UIADD3.X UR15, URZ, UR39, URZ, UP0, !UPT ;  /* 0x000000273f0f7290 */ /* 0x000fe200087fe43f */
[----:B------:R-:W-:Y:S01]  /*bc50*/  R2UR UR36, R8 ;  /* 0x00000000082472ca */ /* 0x000fe200000e0000 */
[----:B------:R-:W-:Y:S01]  /*bc60*/  UIADD3.X UR41, URZ, UR39, URZ, UP1, !UPT ;  /* 0x000000273f297290 */ /* 0x000fe20008ffe43f */
[----:B------:R-:W-:Y:S01]  /*bc70*/  R2UR UR35, R14 ;  /* 0x000000000e2372ca */ /* 0x000fe200000e0000 */
[----:B------:R-:W-:Y:S01]  /*bc80*/  VIADD R6, R6, 0x1 ;  /* 0x0000000106067836 */ /* 0x000fe20000000000 */
[----:B------:R-:W-:Y:S01]  /*bc90*/  IADD3 R4, R4, -0x1, RZ ;  /* 0xffffffff04047810 */ /* 0x000fe20007ffe0ff */
[----:B------:R-:W-:Y:S01]  /*bca0*/  UIADD3 UR26, UR34, 0x40, URZ ;  /* 0x00000040221a7890 */ /* 0x000fe2000fffe03f */
[----:B------:R-:W-:Y:S01]  /*bcb0*/  R2UR UR19, R15 ;  /* 0x000000000f1372ca */ /* 0x000fe200000e0000 */
[----:B------:R-:W-:Y:S01]  /*bcc0*/  UMOV UR22, 0x0 ;  /* 0x0000000000167882 */ /* 0x000fe20000000000 */
[----:B------:R-:W-:Y:S01]  /*bcd0*/  ISETP.GT.AND P3, PT, R4, 0x1, PT ;  /* 0x000000010400780c */ /* 0x000fe20003f64270 */
[----:B------:R-:W-:Y:S01]  /*bce0*/  UIADD3 UR32, UR24, 0x100, URZ ;  /* 0x0000010018207890 */ /* 0x000fe2000fffe03f */
[----:B------:R-:W-:Y:S01]  /*bcf0*/  ISETP.NE.AND P1, PT, R6, 0x2, PT ;  /* 0x000000020600780c */ /* 0x000fe20003f25270 */
[----:B------:R-:W-:Y:S01]  /*bd00*/  UIADD3 UR24, UR24, 0x8100, URZ ;  /* 0x0000810018187890 */ /* 0x000fe2000fffe03f */
[----:B------:R-:W-:Y:S01]  /*bd10*/  VIADD R20, R20, 0x80 ;  /* 0x0000008014147836 */ /* 0x000fe20000000000 */
[----:B------:R-:W-:Y:S01]  /*bd20*/  UIADD3 UR16, UR8, 0x20100, URZ ;  /* 0x0002010008107890 */ /* 0x000fe2000fffe03f */
[----:B------:R-:W-:Y:S01]  /*bd30*/  SEL R12, RZ, 0x1, P1 ;  /* 0x00000001ff0c7807 */ /* 0x000fe20000800000 */
[----:B------:R-:W-:Y:S01]  /*bd40*/  UIADD3 UR8, UR8, 0x24100, URZ ;  /* 0x0002410008087890 */ /* 0x000fe2000fffe03f */
[----:B------:R-:W-:Y:S01]  /*bd50*/  SEL R6, R6, RZ, P1 ;  /* 0x000000ff06067207 */ /* 0x000fe20000800000 */
[----:B------:R-:W-:Y:S01]  /*bd60*/  UMOV UR23, 0x10000000 ;  /* 0x1000000000177882 */ /* 0x000fe20000000000 */
[----:B------:R-:W-:Y:S01]  /*bd70*/  UMOV UR25, UR33 ;  /* 0x0000002100197c82 */ /* 0x000fe20008000000 */
[----:B------:R-:W-:Y:S01]  /*bd80*/  UMOV UR28, UR36 ;  /* 0x00000024001c7c82 */ /* 0x000fe20008000000 */
[----:B------:R-:W-:Y:S01]  /*bd90*/  UMOV UR27, UR35 ;  /* 0x00000023001b7c82 */ /* 0x000fe20008000000 */
[----:B------:R-:W-:Y:S01]  /*bda0*/  UMOV UR17, UR33 ;  /* 0x0000002100117c82 */ /* 0x000fe20008000000 */
[----:B------:R-:W-:Y:S01]  /*bdb0*/  UMOV UR18, UR34 ;  /* 0x0000002200127c82 */ /* 0x000fe20008000000 */
[----:B------:R-:W-:Y:S01]  /*bdc0*/  UMOV UR20, UR36 ;  /* 0x0000002400147c82 */ /* 0x000fe20008000000 */
[----:B------:R0:W-:Y:S01]  /*bdd0*/  UTMALDG.3D [UR32], [UR14], desc[UR22] ;  /* 0x000016200e0075b4 */ /* 0x0001e20008011000 */
[----:B------:R-:W-:Y:S01]  /*bde0*/  UMOV UR9, UR33 ;  /* 0x0000002100097c82 */ /* 0x000fe20008000000 */
[----:B------:R-:W-:Y:S01]  /*bdf0*/  UMOV UR11, UR19 ;  /* 0x00000013000b7c82 */ /* 0x000fe20008000000 */
[----:B------:R-:W-:Y:S01]  /*be00*/  UMOV UR12, UR36 ;  /* 0x00000024000c7c82 */ /* 0x000fe20008000000 */
[----:B------:R-:W-:Y:S01]  /*be10*/  UMOV UR10, UR26 ;  /* 0x0000001a000a7c82 */ /* 0x000fe20008000000 */
[----:B------:R-:W-:Y:S01]  /*be20*/  LOP3.LUT R5, R5, R12, RZ, 0x3c, !PT ;  /* 0x0000000c05057212 */ /* 0x000fe200078e3cff */
[----:B------:R0:W-:Y:S01]  /*be30*/  UTMALDG.3D [UR24], [UR14], desc[UR22] ;  /* 0x000016180e0075b4 */ /* 0x0001e20008011000 */
[----:B------:R0:W-:Y:S01]  /*be40*/  UTMALDG.3D [UR16], [UR40], desc[UR22] ;  /* 0x00001610280075b4 */ /* 0x0001e20008011000 */
[----:B------:R0:W-:Y:S02]  /*be50*/  UTMALDG.3D [UR8], [UR40], desc[UR22] ;  /* 0x00001608280075b4 */ /* 0x0001e40008011000 */
[----:B0-----:R-:W-:Y:S05]  /*be60*/  @P3 BRA `(.L_x_295) ;  /* 0xfffffffc00183947 */ /* 0x001fea000383ffff */
.L_x_291:
[----:B------:R-:W-:Y:S05]  /*be70*/  BSYNC B1 ;  /* 0x0000000000017941 */ /* 0x000fea0003800000 */
.L_x_290:
[----:B------:R-:W-:Y:S01]  /*be80*/  LOP3.LUT P3, RZ, R11, 0xff, RZ, 0xc0, !PT ;  /* 0x000000ff0bff7812 */ /* 0x000fe2000786c0ff */
[----:B------:R-:W-:Y:S01]  /*be90*/  IMAD.IADD R0, R13, 0x1, R0 ;  /* 0x000000010d007824 */ /* 0x000fe200078e0200 */
[----:B------:R-:W-:Y:S01]  /*bea0*/  IADD3 R16, P4, R16, UR30, RZ ;  /* 0x0000001e10107c10 */ /* 0x000fe2000ff9e0ff */
[----:B------:R-:W-:Y:S01]  /*beb0*/  ULDC.64 UR8, c[0x0][0x650] ;  /* 0x0001940000087ab9 */ /* 0x000fe20000000a00 */
[----:B------:R-:W-:Y:S01]  /*bec0*/  BSSY B1, `(.L_x_296) ;  /* 0x000006b000017945 */ /* 0x000fe20003800000 */
[----:B------:R-:W-:Y:S01]  /*bed0*/  IMAD.MOV.U32 R7, RZ, RZ, -0x1 ;  /* 0xffffffffff077424 */ /* 0x000fe200078e00ff */
[----:B------:R-:W-:Y:S01]  /*bee0*/  SHF.R.U32.HI R4, RZ, 0x1, R0 ;  /* 0x00000001ff047819 */ /* 0x000fe20000011600 */
[----:B------:R-:W-:Y:S01]  /*bef0*/  IMAD.MOV.U32 R9, RZ, RZ, -0x1 ;  /* 0xffffffffff097424 */ /* 0x000fe200078e00ff */
[----:B------:R-:W-:Y:S01]  /*bf00*/  ISETP.GT.U32.AND P1, PT, R0, 0x1, PT ;  /* 0x000000010000780c */ /* 0x000fe20003f24070 */
[----:B------:R-:W-:Y:S01]  /*bf10*/  IMAD.MOV.U32 R8, RZ, RZ, -0x1 ;  /* 0xffffffffff087424 */ /* 0x000fe200078e00ff */
[----:B------:R-:W-:-:S02]  /*bf20*/  LOP3.LUT R4, R4, 0x1, RZ, 0xc0, !PT ;  /* 0x0000000104047812 */ /* 0x000fc400078ec0ff */
[----:B------:R-:W-:Y:S01]  /*bf30*/  ISETP.LT.U32.AND P1, PT, R13, 0x2, P1 ;  /* 0x000000020d00780c */ /* 0x000fe20000f21070 */
[----:B------:R-:W0:Y:S01]  /*bf40*/  @P3 S2R R6, SR_CgaCtaId ;  /* 0x0000000000063919 */ /* 0x000e220000008800 */
[----:B------:R-:W-:Y:S02]  /*bf50*/  @P3 MOV R5, 0x400 ;  /* 0x0000040000053802 */ /* 0x000fe40000000f00 */
[----:B------:R-:W-:Y:S02]  /*bf60*/  IADD3.X R17, R17, UR7, RZ, P4, !PT ;  /* 0x0000000711117c10 */ /* 0x000fe4000a7fe4ff */
[----:B------:R-:W-:Y:S02]  /*bf70*/  ISETP.GE.U32.AND P4, PT, R16, UR8, PT ;  /* 0x0000000810007c0c */ /* 0x000fe4000bf86070 */
[----:B------:R-:W-:Y:S02]  /*bf80*/  LOP3.LUT R0, R0, 0x1, RZ, 0xc0, !PT ;  /* 0x0000000100007812 */ /* 0x000fe400078ec0ff */
[----:B------:R-:W-:-:S02]  /*bf90*/  PRMT R11, RZ, 0x7610, R11 ;  /* 0x00007610ff0b7816 */ /* 0x000fc4000000000b */
[----:B0-----:R-:W-:-:S04]  /*bfa0*/  @P3 LEA R5, R6, R5, 0x18 ;  /* 0x0000000506053211 */ /* 0x001fc800078ec0ff */
[----:B------:R0:W-:Y:S01]  /*bfb0*/  @P3 SYNCS.ARRIVE.TRANS64.A1T0 RZ, [R5+URZ+0x38], RZ ;  /* 0x000038ff05ff39a7 */ /* 0x0001e2000810003f */
[----:B------:R-:W-:Y:S02]  /*bfc0*/  ISETP.NE.U32.AND P3, PT, R4, 0x1, PT ;  /* 0x000000010400780c */ /* 0x000fe40003f65070 */
[----:B------:R-:W-:Y:S02]  /*bfd0*/  SEL R4, RZ, 0x1, !P1 ;  /* 0x00000001ff047807 */ /* 0x000fe40004800000 */
[----:B------:R-:W-:Y:S02]  /*bfe0*/  ISETP.GE.U32.AND.EX P1, PT, R17, UR9, PT, P4 ;  /* 0x0000000911007c0c */ /* 0x000fe4000bf26140 */
[----:B------:R-:W-:-:S04]  /*bff0*/  ISETP.GT.U32.AND P3, PT, R13, 0x1, !P3 ;  /* 0x000000010d00780c */ /* 0x000fc80005f64070 */
[----:B0-----:R-:W-:-:S04]  /*c000*/  SEL R5, RZ, 0x1, !P3 ;  /* 0x00000001ff057807 */ /* 0x001fc80005800000 */
[--C-:B------:R-:W-:Y:S02]  /*c010*/  LOP3.LUT R3, R5, R3, R4.reuse, 0x96, !PT ;  /* 0x0000000305037212 */ /* 0x100fe400078e9604 */
[----:B------:R-:W-:Y:S01]  /*c020*/  PRMT R4, RZ, 0x7610, R4 ;  /* 0x00007610ff047816 */ /* 0x000fe20000000004 */
[----:B------:R-:W-:Y:S06]  /*c030*/  @P1 BRA `(.L_x_297) ;  /* 0x00000004004c1947 */ /* 0x000fec0003800000 */
[----:B------:R-:W-:Y:S01]  /*c040*/  ULDC.64 UR8, c[0x0][0x628] ;  /* 0x00018a0000087ab9 */ /* 0x000fe20000000a00 */
[----:B------:R-:W0:Y:S01]  /*c050*/  S2R R14, SR_CTAID.X ;  /* 0x00000000000e7919 */ /* 0x000e220000002500 */
[----:B------:R-:W-:Y:S01]  /*c060*/  ISETP.NE.U32.AND P1, PT, RZ, UR8, PT ;  /* 0x00000008ff007c0c */ /* 0x000fe2000bf25070 */
[----:B------:R-:W-:Y:S01]  /*c070*/  ULDC UR11, c[0x0][0x630] ;  /* 0x00018c00000b7ab9 */ /* 0x000fe20000000800 */
[----:B------:R-:W-:Y:S01]  /*c080*/  MOV R4, R16 ;  /* 0x0000001000047202 */ /* 0x000fe20000000f00 */
[----:B------:R-:W1:Y:S01]  /*c090*/  S2R R12, SR_CTAID.Y ;  /* 0x00000000000c7919 */ /* 0x000e620000002600 */
[----:B------:R-:W-:Y:S01]  /*c0a0*/  ISETP.NE.AND.EX P1, PT, RZ, UR9, PT, P1 ;  /* 0x00000009ff007c0c */ /* 0x000fe2000bf25310 */
[----:B------:R-:W-:-:S12]  /*c0b0*/  IMAD.MOV.U32 R5, RZ, RZ, R17 ;  /* 0x000000ffff057224 */ /* 0x000fd800078e0011 */
[----:B------:R-:W-:Y:S05]  /*c0c0*/  @!P1 BRA `(.L_x_298) ;  /* 0x0000000000289947 */ /* 0x000fea0003800000 */
[----:B------:R-:W-:Y:S02]  /*c0d0*/  ULDC UR10, c[0x0][0x634] ;  /* 0x00018d00000a7ab9 */ /* 0x000fe40000000800 */
[----:B------:R-:W-:-:S05]  /*c0e0*/  IADD3 R9, P1, R16, UR10, RZ ;  /* 0x0000000a10097c10 */ /* 0x000fca000ff3e0ff */
[----:B------:R-:W-:-:S04]  /*c0f0*/  IMAD.X R15, RZ, RZ, R17, P1 ;  /* 0x000000ffff0f7224 */ /* 0x000fc800008e0611 */
[----:B------:R-:W-:-:S04]  /*c100*/  IMAD.WIDE.U32 R6, R15, UR8, RZ ;  /* 0x000000080f067c25 */ /* 0x000fc8000f8e00ff */
[----:B------:R-:W-:-:S04]  /*c110*/  IMAD.WIDE.U32 R6, P1, R9, UR9, R6 ;  /* 0x0000000909067c25 */ /* 0x000fc8000f820006 */
[----:B------:R-:W-:-:S04]  /*c120*/  IMAD.WIDE.U32 R8, R9, UR8, RZ ;  /* 0x0000000809087c25 */ /* 0x000fc8000f8e00ff */
[----:B------:R-:W-:Y:S01]  /*c130*/  IMAD.X R5, RZ, RZ, RZ, P1 ;  /* 0x000000ffff057224 */ /* 0x000fe200008e06ff */
[----:B------:R-:W-:Y:S01]  /*c140*/  IADD3 RZ, P1, R9, R6, RZ ;  /* 0x0000000609ff7210 */ /* 0x000fe20007f3e0ff */
[----:B------:R-:W-:-:S04]  /*c150*/  IMAD.MOV.U32 R4, RZ, RZ, R7 ;  /* 0x000000ffff047224 */ /* 0x000fc800078e0007 */
[----:B------:R-:W-:-:S08]  /*c160*/  IMAD.WIDE.U32.X R4, R15, UR9, R4, P1 ;  /* 0x000000090f047c25 */ /* 0x000fd000088e0404 */
.L_x_298:
[--C-:B------:R-:W-:Y:S01]  /*c170*/  SHF.R.U64 R8, R4, UR11, R5.reuse ;  /* 0x0000000b04087c19 */ /* 0x100fe20008001205 */
[----:B------:R-:W-:Y:S01]  /*c180*/  ULDC.64 UR8, c[0x0][0x620] ;  /* 0x0001880000087ab9 */ /* 0x000fe20000000a00 */
[----:B------:R-:W-:Y:S01]  /*c190*/  SHF.R.U32.HI R4, RZ, UR11, R5 ;  /* 0x0000000bff047c19 */ /* 0x000fe20008011605 */
[----:B------:R-:W2:Y:S01]  /*c1a0*/  LDC R25, c[0x0][0x144] ;  /* 0x00005100ff197b82 */ /* 0x000ea20000000800 */
[----:B------:R-:W-:Y:S01]  /*c1b0*/  IADD3 R7, P1, RZ, -R8, RZ ;  /* 0x80000008ff077210 */ /* 0x000fe20007f3e0ff */
[----:B------:R-:W-:Y:S01]  /*c1c0*/  ULDC.64 UR12, c[0x0][0x640] ;  /* 0x00019000000c7ab9 */ /* 0x000fe20000000a00 */
[----:B0-----:R-:W-:Y:S01]  /*c1d0*/  I2FP.F32.U32 R9, R14 ;  /* 0x0000000e00097245 */ /* 0x001fe20000201000 */
[----:B------:R-:W-:Y:S02]  /*c1e0*/  ULDC UR10, c[0x0][0x608] ;  /* 0x00018200000a7ab9 */ /* 0x000fe40000000800 */
[----:B------:R-:W-:Y:S01]  /*c1f0*/  IMAD.X R4, RZ, RZ, ~R4, P1 ;  /* 0x000000ffff047224 */ /* 0x000fe200008e0e04 */
[----:B------:R-:W-:Y:S01]  /*c200*/  ISETP.NE.U32.AND P1, PT, RZ, UR12, PT ;  /* 0x0000000cff007c0c */ /* 0x000fe2000bf25070 */
[----:B------:R-:W0:Y:S02]  /*c210*/  LDC R21, c[0x0][0x148] ;  /* 0x00005200ff157b82 */ /* 0x000e240000000800 */
[----:B------:R-:W-:Y:S01]  /*c220*/  IMAD R6, R4, UR8, RZ ;  /* 0x0000000804067c24 */ /* 0x000fe2000f8e02ff */
[----:B------:R-:W-:Y:S01]  /*c230*/  ISETP.NE.AND.EX P1, PT, RZ, UR13, PT, P1 ;  /* 0x0000000dff007c0c */ /* 0x000fe2000bf25310 */
[----:B------:R-:W-:Y:S01]  /*c240*/  IMAD.WIDE.U32 R4, R7, UR8, R16 ;  /* 0x0000000807047c25 */ /* 0x000fe2000f8e0010 */
[----:B------:R-:W-:-:S03]  /*c250*/  ULDC UR8, c[0x0][0x150] ;  /* 0x0000540000087ab9 */ /* 0x000fc60000000800 */
[----:B------:R-:W-:Y:S02]  /*c260*/  IMAD R7, R7, UR9, R6 ;  /* 0x0000000907077c24 */ /* 0x000fe4000f8e0206 */
[----:B------:R-:W-:Y:S01]  /*c270*/  FMUL R6, R9, UR8 ;  /* 0x0000000809067c20 */ /* 0x000fe20008400000 */
[----:B------:R-:W-:Y:S01]  /*c280*/  ULDC UR8, c[0x0][0x618] ;  /* 0x0001860000087ab9 */ /* 0x000fe20000000800 */
[----:B------:R-:W-:Y:S01]  /*c290*/  ULDC UR9, c[0x0][0x154] ;  /* 0x0000550000097ab9 */ /* 0x000fe20000000800 */
[----:B------:R-:W-:-:S03]  /*c2a0*/  IADD3 R5, R5, R7, RZ ;  /* 0x0000000705057210 */ /* 0x000fc60007ffe0ff */
[----:B------:R-:W3:Y:S01]  /*c2b0*/  F2I.U32.TRUNC.NTZ R6, R6 ;  /* 0x0000000600067305 */ /* 0x000ee2000020f000 */
[----:B------:R-:W-:Y:S02]  /*c2c0*/  SHF.R.U64 R9, R4, UR8, R5 ;  /* 0x0000000804097c19 */ /* 0x000fe40008001205 */
[----:B-1----:R-:W-:-:S05]  /*c2d0*/  I2FP.F32.U32 R4, R12 ;  /* 0x0000000c00047245 */ /* 0x002fca0000201000 */
[----:B------:R-:W-:Y:S01]  /*c2e0*/  FMUL R22, R4, UR9 ;  /* 0x0000000904167c20 */ /* 0x000fe20008400000 */
[----:B------:R-:W-:Y:S01]  /*c2f0*/  SHF.R.U32.HI R4, RZ, UR8, R5 ;  /* 0x00000008ff047c19 */ /* 0x000fe20008011605 */
[----:B------:R-:W-:-:S03]  /*c300*/  ULDC UR8, c[0x0][0x658] ;  /* 0x0001960000087ab9 */ /* 0x000fc60000000800 */
[--C-:B------:R-:W-:Y:S01]  /*c310*/  SHF.R.U64 R20, R9, UR10, R4.reuse ;  /* 0x0000000a09147c19 */ /* 0x100fe20008001204 */
[----:B------:R-:W1:Y:S01]  /*c320*/  F2I.U32.TRUNC.NTZ R22, R22 ;  /* 0x0000001600167305 */ /* 0x000e62000020f000 */
[----:B------:R-:W-:Y:S01]  /*c330*/  SHF.R.U32.HI R5, RZ, UR10, R4 ;  /* 0x0000000aff057c19 */ /* 0x000fe20008011604 */
[----:B---3--:R-:W-:-:S03]  /*c340*/  IMAD.MOV R6, RZ, RZ, -R6 ;  /* 0x000000ffff067224 */ /* 0x008fc600078e0a06 */
[--C-:B------:R-:W-:Y:S01]  /*c350*/  SHF.R.U64 R15, R20, UR8, R5.reuse ;  /* 0x00000008140f7c19 */ /* 0x100fe20008001205 */
[----:B--2---:R-:W-:Y:S01]  /*c360*/  IMAD R14, R25, R6, R14 ;  /* 0x00000006190e7224 */ /* 0x004fe200078e020e */
[----:B------:R-:W-:-:S03]  /*c370*/  SHF.R.U32.HI R23, RZ, UR8, R5 ;  /* 0x00000008ff177c19 */ /* 0x000fc60008011605 */
[----:B------:R-:W-:Y:S02]  /*c380*/  IMAD.MOV.U32 R4, RZ, RZ, R15 ;  /* 0x000000ffff047224 */ /* 0x000fe400078e000f */
[----:B------:R-:W-:Y:S01]  /*c390*/  IMAD.MOV.U32 R5, RZ, RZ, R23 ;  /* 0x000000ffff057224 */ /* 0x000fe200078e0017 */
[----:B-1----:R-:W-:Y:S06]  /*c3a0*/  @!P1 BRA `(.L_x_299) ;  /* 0x0000000000289947 */ /* 0x002fec0003800000 */
[----:B------:R-:W-:Y:S02]  /*c3b0*/  ULDC UR8, c[0x0][0x64c] ;  /* 0x0001930000087ab9 */ /* 0x000fe40000000800 */
[----:B------:R-:W-:-:S05]  /*c3c0*/  IADD3 R5, P1, R15, UR8, RZ ;  /* 0x000000080f057c10 */ /* 0x000fca000ff3e0ff */
[----:B------:R-:W-:-:S04]  /*c3d0*/  IMAD.X R23, RZ, RZ, R23, P1 ;  /* 0x000000ffff177224 */ /* 0x000fc800008e0617 */
[----:B------:R-:W-:-:S04]  /*c3e0*/  IMAD.WIDE.U32 R6, R23, UR12, RZ ;  /* 0x0000000c17067c25 */ /* 0x000fc8000f8e00ff */
[----:B------:R-:W-:-:S04]  /*c3f0*/  IMAD.WIDE.U32 R6, P1, R5, UR13, R6 ;  /* 0x0000000d05067c25 */ /* 0x000fc8000f820006 */
[----:B------:R-:W-:Y:S01]  /*c400*/  IMAD.WIDE.U32 R4, R5, UR12, RZ ;  /* 0x0000000c05047c25 */ /* 0x000fe2000f8e00ff */
[----:B------:R-:W-:-:S04]  /*c410*/  MOV R4, R7 ;  /* 0x0000000700047202 */ /* 0x000fc80000000f00 */
[----:B------:R-:W-:Y:S01]  /*c420*/  IADD3 RZ, P3, R5, R6, RZ ;  /* 0x0000000605ff7210 */ /* 0x000fe20007f7e0ff */
[----:B------:R-:W-:-:S04]  /*c430*/  IMAD.X R5, RZ, RZ, RZ, P1 ;  /* 0x000000ffff057224 */ /* 0x000fc800008e06ff */
[----:B------:R-:W-:-:S08]  /*c440*/  IMAD.WIDE.U32.X R4, R23, UR13, R4, P3 ;  /* 0x0000000d17047c25 */ /* 0x000fd000098e0404 */
.L_x_299:
[----:B------:R-:W-:Y:S01]  /*c450*/  ISETP.NE.AND P1, PT, R2, 0x1, PT ;  /* 0x000000010200780c */ /* 0x000fe20003f25270 */
[----:B------:R-:W-:Y:S01]  /*c460*/  ULDC UR8, c[0x0][0x648] ;  /* 0x0001920000087ab9 */ /* 0x000fe20000000800 */
[----:B------:R-:W-:Y:S01]  /*c470*/  LOP3.LUT R20, R20, UR6, RZ, 0xc0, !PT ;  /* 0x0000000614147c12 */ /* 0x000fe2000f8ec0ff */
[----:B------:R-:W-:Y:S01]  /*c480*/  IMAD.MOV R22, RZ, RZ, -R22 ;  /* 0x000000ffff167224 */ /* 0x000fe200078e0a16 */
[----:B------:R-:W-:Y:S01]  /*c490*/  SHF.R.U64 R5, R4, UR8, R5 ;  /* 0x0000000804057c19 */ /* 0x000fe20008001205 */
[----:B------:R-:W-:Y:S01]  /*c4a0*/  ULDC UR8, c[0x0][0x638] ;  /* 0x00018e0000087ab9 */ /* 0x000fe20000000800 */
[----:B------:R-:W-:Y:S01]  /*c4b0*/  LOP3.LUT R6, R9, UR4, RZ, 0xc0, !PT ;  /* 0x0000000409067c12 */ /* 0x000fe2000f8ec0ff */
[----:B------:R-:W-:Y:S02]  /*c4c0*/  ULDC UR9, c[0x0][0x610] ;  /* 0x0001840000097ab9 */ /* 0x000fe40000000800 */
[----:B------:R-:W-:Y:S02]  /*c4d0*/  IMAD.MOV R4, RZ, RZ, -R5 ;  /* 0x000000ffff047224 */ /* 0x000fe400078e0a05 */
[----:B------:R-:W-:-:S02]  /*c4e0*/  IMAD R5, R5, UR5, R20 ;  /* 0x0000000505057c24 */ /* 0x000fc4000f8e0214 */
[----:B0-----:R-:W-:Y:S02]  /*c4f0*/  @P1 IMAD R14, R21, R22, R12 ;  /* 0x00000016150e1224 */ /* 0x001fe400078e020c */
[----:B------:R-:W-:Y:S01]  /*c500*/  IMAD R15, R4, UR8, R15 ;  /* 0x00000008040f7c24 */ /* 0x000fe2000f8e020f */
[----:B------:R-:W-:Y:S01]  /*c510*/  ULDC UR8, c[0x0][0x600] ;  /* 0x0001800000087ab9 */ /* 0x000fe20000000800 */
[----:B------:R-:W-:Y:S02]  /*c520*/  IMAD R14, R5, UR9, R14 ;  /* 0x00000009050e7c24 */ /* 0x000fe4000f8e020e */
[----:B------:R-:W-:Y:S02]  /*c530*/  IMAD R15, R15, UR8, R6 ;  /* 0x000000080f0f7c24 */ /* 0x000fe4000f8e0206 */
[----:B------:R-:W-:-:S03]  /*c540*/  IMAD.MOV.U32 R4, RZ, RZ, 0x1 ;  /* 0x00000001ff047424 */ /* 0x000fc600078e00ff */
[----:B------:R-:W-:Y:S02]  /*c550*/  SEL R9, R15, R14, !P1 ;  /* 0x0000000e0f097207 */ /* 0x000fe40004800000 */
[----:B------:R-:W-:-:S07]  /*c560*/  SEL R7, R14, R15, !P1 ;  /* 0x0000000f0e077207 */ /* 0x000fce0004800000 */
.L_x_297:
[----:B------:R-:W-:Y:S05]  /*c570*/  BSYNC B1 ;  /* 0x0000000000017941 */ /* 0x000fea0003800000 */
.L_x_296:
[----:B------:R-:W-:-:S13]  /*c580*/  LOP3.LUT P1, RZ, R4, 0xff, RZ, 0xc0, !PT ;  /* 0x000000ff04ff7812 */ /* 0x000fda000782c0ff */
[----:B------:R-:W-:Y:S05]  /*c590*/  @P1 BRA `(.L_x_300) ;  /* 0xfffffff400181947 */ /* 0x000fea000383ffff */
[----:B------:R-:W-:Y:S05]  /*c5a0*/  BSYNC B0 ;  /* 0x0000000000007941 */ /* 0x000fea0003800000 */
.L_x_288:
[----:B------:R-:W-:-:S03]  /*c5b0*/  UMOV UR8, 0xffffffff ;  /* 0xffffffff00087882 */ /* 0x000fc60000000000 */
[----:B------:R-:W-:Y:S05]  /*c5c0*/  BRA.DIV UR8, `(.L_x_301) ;  /* 0x0000000208d07947 */ /* 0x000fea000b800000 */
[----:B------:R-:W-:-:S13]  /*c5d0*/  ELECT P6, URZ, PT ;  /* 0x00000000003f782f */ /* 0x000fda00038c0000 */
.L_x_313:
[----:B------:R-:W-:Y:S04]  /*c5e0*/  BSSY B0, `(.L_x_302) ;  /* 0x0000019000007945 */ /* 0x000fe80003800000 */
[----:B------:R-:W-:Y:S05]  /*c5f0*/  @!P6 BRA `(.L_x_303) ;  /* 0x00000000005ce947 */ /* 0x000fea0003800000 */
[----:B------:R-:W-:-:S04]  /*c600*/  LOP3.LUT R19, R19, 0x2, RZ, 0xfc, !PT ;  /* 0x0000000213137812 */ /* 0x000fc800078efcff */
[----:B------:R-:W-:-:S13]  /*c610*/  ISETP.NE.AND P0, PT, R19, 0x3, PT ;  /* 0x000000031300780c */ /* 0x000fda0003f05270 */
[----:B------:R-:W-:Y:S05]  /*c620*/  @!P0 BRA `(.L_x_304) ;  /* 0x0000000000048947 */ /* 0x000fea0003800000 */
[----:B------:R-:W-:Y:S01]  /*c630*/  BPT.TRAP 0x1 ;  /* 0x000000040000795c */ /* 0x000fe20000300000 */
.L_x_304:
[----:B------:R-:W0:Y:S01]  /*c640*/  S2R R5, SR_CgaCtaId ;  /* 0x0000000000057919 */ /* 0x000e220000008800 */
[----:B------:R-:W-:Y:S02]  /*c650*/  MOV R2, 0x400 ;  /* 0x0000040000027802 */ /* 0x000fe40000000f00 */
[----:B------:R-:W-:Y:S02]  /*c660*/  SHF.L.U32 R4, R3, 0x1f, RZ ;  /* 0x0000001f03047819 */ /* 0x000fe400000006ff */
[----:B0-----:R-:W-:-:S05]  /*c670*/  LEA R5, R5, R2, 0x18 ;  /* 0x0000000205057211 */ /* 0x001fca00078ec0ff */
[----:B------:R-:W-:-:S04]  /*c680*/  VIADD R5, R5, 0x10 ;  /* 0x0000001005057836 */ /* 0x000fc80000000000 */
[C---:B------:R-:W-:Y:S01]  /*c690*/  IMAD R7, R0.reuse, 0x8, R5 ;  /* 0x0000000800077824 */ /* 0x040fe200078e0205 */
[----:B------:R-:W-:-:S03]  /*c6a0*/  IADD3 R0, R0, 0x1, RZ ;  /* 0x0000000100007810 */ /* 0x000fc60007ffe0ff */
[----:B------:R-:W0:Y:S01]  /*c6b0*/  SYNCS.PHASECHK.TRANS64.TRYWAIT P0, [R7+URZ], R4 ;  /* 0x00000004070075a7 */ /* 0x000e22000800017f */
[----:B------:R-:W-:-:S04]  /*c6c0*/  ISETP.NE.AND P1, PT, R0, 0x2, PT ;  /* 0x000000020000780c */ /* 0x000fc80003f25270 */
[----:B------:R-:W-:Y:S02]  /*c6d0*/  SEL R2, RZ, 0x1, P1 ;  /* 0x00000001ff027807 */ /* 0x000fe40000800000 */
[----:B------:R-:W-:Y:S02]  /*c6e0*/  SEL R0, R0, RZ, P1 ;  /* 0x000000ff00007207 */ /* 0x000fe40000800000 */
[----:B------:R-:W-:Y:S01]  /*c6f0*/  LOP3.LUT R2, R3, R2, RZ, 0x3c, !PT ;  /* 0x0000000203027212 */ /* 0x000fe200078e3cff */
[----:B0-----:R-:W-:Y:S06]  /*c700*/  @!P0 BRA `(.L_x_305) ;  /* 0x0000000000a08947 */ /* 0x001fec0003800000 */
.L_x_314:
[----:B------:R-:W-:Y:S01]  /*c710*/  IMAD R5, R0, 0x8, R5 ;  /* 0x0000000800057824 */ /* 0x000fe200078e0205 */
[----:B------:R-:W-:-:S07]  /*c720*/  SHF.L.U32 R0, R2, 0x1f, RZ ;  /* 0x0000001f02007819 */ /* 0x000fce00000006ff */
.L_x_306:
[----:B-1----:R1:W2:Y:S02]  /*c730*/  SYNCS.PHASECHK.TRANS64.TRYWAIT P0, [R5+URZ], R0 ;  /* 0x00000000050075a7 */ /* 0x0022a4000800017f */
[----:B--2---:R-:W-:Y:S05]  /*c740*/  @!P0 NANOSLEEP.SYNCS 0x989680 ;  /* 0x009896800000895d */ /* 0x004fea0003900000 */
[----:B------:R-:W2:Y:S02]  /*c750*/  @!P0 SYNCS.PHASECHK.TRANS64 P0, [R5+URZ], R0 ;  /* 0x00000000050085a7 */ /* 0x000ea4000800007f */
[----:B--2---:R-:W-:Y:S05]  /*c760*/  @!P0 BRA `(.L_x_306) ;  /* 0xfffffffc00f08947 */ /* 0x004fea000383ffff */
.L_x_303:
[----:B------:R-:W-:Y:S05]  /*c770*/  BSYNC B0 ;  /* 0x0000000000007941 */ /* 0x000fea0003800000 */
.L_x_302:
[----:B------:R-:W-:Y:S05]  /*c780*/  EXIT ;  /* 0x000000000000794d */ /* 0x000fea0003800000 */
.L_x_17:
[----:B---3--:R3:W4:Y:S02]  /*c790*/  SYNCS.PHASECHK.TRANS64.TRYWAIT P1, [R3+URZ], R0 ;  /* 0x00000000030075a7 */ /* 0x008724000802017f */
[----:B----4-:R-:W-:Y:S05]  /*c7a0*/  @!P1 NANOSLEEP.SYNCS 0x989680 ;  /* 0x009896800000995d */ /* 0x010fea0003900000 */
[----:B------:R-:W4:Y:S02]  /*c7b0*/  @!P1 SYNCS.PHASECHK.TRANS64 P1, [R3+URZ], R0 ;  /* 0x00000000030095a7 */ /* 0x000f24000802007f */
[----:B----4-:R-:W-:Y:S05]  /*c7c0*/  @!P1 BRA `(.L_x_17) ;  /* 0xfffffffc00f09947 */ /* 0x010fea000383ffff */
[----:B------:R-:W-:Y:S05]  /*c7d0*/  BRA `(.L_x_16) ;  /* 0xffffff48007c7947 */ /* 0x000fea000383ffff */
.L_x_22:
[----:B-1----:R-:W-:-:S04]  /*c7e0*/  IMAD.U32 R4, RZ, RZ, UR9 ;  /* 0x00000009ff047e24 */ /* 0x002fc8000f8e00ff */
[----:B------:R1:W2:Y:S03]  /*c7f0*/  SYNCS.PHASECHK.TRANS64.TRYWAIT P1, [R4+URZ], R3 ;  /* 0x00000003040075a7 */ /* 0x0002a6000802017f */
[----:B--2---:R-:W-:Y:S05]  /*c800*/  @!P1 NANOSLEEP.SYNCS 0x989680 ;  /* 0x009896800000995d */ /* 0x004fea0003900000 */
[----:B------:R-:W2:Y:S02]  /*c810*/  @!P1 SYNCS.PHASECHK.TRANS64 P1, [R4+URZ], R3 ;  /* 0x00000003040095a7 */ /* 0x000ea4000802007f */
[----:B--2---:R-:W-:Y:S05]  /*c820*/  @!P1 BRA `(.L_x_22) ;  /* 0xfffffffc00ec9947 */ /* 0x004fea000383ffff */
[----:B------:R-:W-:Y:S05]  /*c830*/  BRA `(.L_x_21) ;  /* 0xffffff5000707947 */ /* 0x000fea000383ffff */
.L_x_289:
[----:B------:R-:W-:Y:S01]  /*c840*/  BSSY B1, `(.L_x_307) ;  /* 0x0000006000017945 */ /* 0x000fe20003800000 */
[----:B------:R-:W-:-:S07]  /*c850*/  IMAD.MOV.U32 R15, RZ, RZ, -0x1 ;  /* 0xffffffffff0f7424 */ /* 0x000fce00078e00ff */
[----:B------:R-:W-:Y:S05]  /*c860*/  WARPSYNC.COLLECTIVE R15, `(.L_x_308) ;  /* 0x000000000f0c7348 */ /* 0x000fea0003c00000 */
[----:B------:R-:W-:Y:S02]  /*c870*/  ELECT P6, UR62, PT ;  /* 0x00000000003e782f */ /* 0x000fe400038c0000 */
[----:B------:R-:W-:Y:S01]  /*c880*/  MOV R14, UR62 ;  /* 0x0000003e000e7c02 */ /* 0x000fe20008000f00 */
[----:B------:R-:W-:Y:S10]  /*c890*/  ENDCOLLECTIVE ;  /* 0x000000000000791b */ /* 0x000ff40003800000 */
.L_x_308:
[----:B------:R-:W-:Y:S05]  /*c8a0*/  BSYNC B1 ;  /* 0x0000000000017941 */ /* 0x000fea0003800000 */
.L_x_307:
[----:B------:R-:W-:Y:S05]  /*c8b0*/  BRA `(.L_x_309) ;  /* 0xfffffff0005c7947 */ /* 0x000fea000383ffff */
.L_x_292:
[----:B0-----:R0:W1:Y:S02]  /*c8c0*/  SYNCS.PHASECHK.TRANS64.TRYWAIT P1, [R12+URZ+0x10], R7 ;  /* 0x000010070c0075a7 */ /* 0x001064000802017f */
[----:B-1----:R-:W-:Y:S05]  /*c8d0*/  @!P1 NANOSLEEP.SYNCS 0x989680 ;  /* 0x009896800000995d */ /* 0x002fea0003900000 */
[----:B------:R-:W1:Y:S02]  /*c8e0*/  @!P1 SYNCS.PHASECHK.TRANS64 P1, [R12+URZ+0x10], R7 ;  /* 0x000010070c0095a7 */ /* 0x000e64000802007f */
[----:B-1----:R-:W-:Y:S05]  /*c8f0*/  @!P1 BRA `(.L_x_292) ;  /* 0xfffffffc00f09947 */ /* 0x002fea000383ffff */
[----:B------:R-:W-:Y:S05]  /*c900*/  BRA `(.L_x_310) ;  /* 0xfffffff000907947 */ /* 0x000fea000383ffff */
.L_x_301:
[----:B------:R-:W-:Y:S01]  /*c910*/  BSSY B0, `(.L_x_311) ;  /* 0x0000006000007945 */ /* 0x000fe20003800000 */
[----:B------:R-:W-:-:S07]  /*c920*/  IMAD.MOV.U32 R15, RZ, RZ, -0x1 ;  /* 0xffffffffff0f7424 */ /* 0x000fce00078e00ff */
[----:B------:R-:W-:Y:S05]  /*c930*/  WARPSYNC.COLLECTIVE R15, `(.L_x_312) ;  /* 0x000000000f0c7348 */ /* 0x000fea0003c00000 */
[----:B------:R-:W-:Y:S02]  /*c940*/  ELECT P6, UR62, PT ;  /* 0x00000000003e782f */ /* 0x000fe400038c0000 */
[----:B------:R-:W-:Y:S01]  /*c950*/  MOV R14, UR62 ;  /* 0x0000003e000e7c02 */ /* 0x000fe20008000f00 */
[----:B------:R-:W-:Y:S10]  /*c960*/  ENDCOLLECTIVE ;  /* 0x000000000000791b */ /* 0x000ff40003800000 */
.L_x_312:
[----:B------:R-:W-:Y:S05]  /*c970*/  BSYNC B0 ;  /* 0x0000000000007941 */ /* 0x000fea0003800000 */
.L_x_311:
[----:B------:R-:W-:Y:S05]  /*c980*/  BRA `(.L_x_313) ;  /* 0xfffffffc00147947 */ /* 0x000fea000383ffff */
.L_x_305:
[----:B0-----:R0:W1:Y:S02]  /*c990*/  SYNCS.PHASECHK.TRANS64.TRYWAIT P0, [R7+URZ], R4 ;  /* 0x00000004070075a7 */ /* 0x001064000800017f */
[----:B-1----:R-:W-:Y:S05]  /*c9a0*/  @!P0 NANOSLEEP.SYNCS 0x989680 ;  /* 0x009896800000895d */ /* 0x002fea0003900000 */
[----:B------:R-:W1:Y:S02]  /*c9b0*/  @!P0 SYNCS.PHASECHK.TRANS64 P0, [R7+URZ], R4 ;  /* 0x00000004070085a7 */ /* 0x000e64000800007f */
[----:B-1----:R-:W-:Y:S05]  /*c9c0*/  @!P0 BRA `(.L_x_305) ;  /* 0xfffffffc00f08947 */ /* 0x002fea000383ffff */
[----:B------:R-:W-:Y:S05]  /*c9d0*/  BRA `(.L_x_314) ;  /* 0xfffffffc004c7947 */ /* 0x000fea000383ffff */
.L_x_315:
[----:B------:R-:W-:-:S00]  /*c9e0*/  BRA `(.L_x_315) ;  /* 0xfffffffc00fc7947 */ /* 0x000fc0000383ffff */
[----:B------:R-:W-:-:S00]  /*c9f0*/  NOP ;  /* 0x0000000000007918 */ /* 0x000fc00000000000 */
        /* <DEDUP_REMOVED lines=8> */
.L_x_316:


//--------------------- .nv.global.init           --------------------------
	.section	.nv.global.init,"aw",@progbits
.nv.global.init:
	.type		$str$22,@object
	.size		$str$22,($str$23 - $str$22)
$str$22:
        /*0000*/ 	.byte	0x6b, 0x5f, 0x74, 0x69, 0x6c, 0x65, 0x5f, 0x63, 0x6f, 0x75, 0x6e, 0x74, 0x20, 0x3e, 0x3d, 0x20
        /*0010*/ 	.byte	0x31, 0x00
	.type		$str$23,@object
	.size		$str$23,(__unnamed_1 - $str$23)
$str$23:
        /*0012*/ 	.byte	0x2f, 0x74, 0x6d, 0x70, 0x2f, 0x63, 0x75, 0x74, 0x6c, 0x61, 0x73, 0x73, 0x5f, 0x73, 0x77, 0x65
        /*0022*/ 	.byte	0x65, 0x70, 0x5f, 0x73, 0x72, 0x63, 0x2f, 0x69, 0x6e, 0x63, 0x6c, 0x75, 0x64, 0x65, 0x2f, 0x63
        /*0032*/ 	.byte	0x75, 0x74, 0x6c, 0x61, 0x73, 0x73, 0x2f, 0x67, 0x65, 0x6d, 0x6d, 0x2f, 0x63, 0x6f, 0x6c, 0x6c
        /*0042*/ 	.byte	0x65, 0x63, 0x74, 0x69, 0x76, 0x65, 0x2f, 0x73, 0x6d, 0x39, 0x30, 0x5f, 0x6d, 0x6d, 0x61, 0x5f
        /*0052*/ 	.byte	0x74, 0x6d, 0x61, 0x5f, 0x67, 0x6d, 0x6d, 0x61, 0x5f, 0x73, 0x73, 0x5f, 0x77, 0x61, 0x72, 0x70
        /*0062*/ 	.byte	0x73, 0x70, 0x65, 0x63, 0x69, 0x61, 0x6c, 0x69, 0x7a, 0x65, 0x64, 0x2e, 0x68, 0x70, 0x70, 0x00
	.type		__unnamed_1,@object
	.size		__unnamed_1,(.L_0 - __unnamed_1)
__unnamed_1:
        /*0072*/ 	.byte	0x76, 0x6f, 0x69, 0x64, 0x20, 0x63, 0x75, 0x74, 0x6c, 0x61, 0x73, 0x73, 0x3a, 0x3a, 0x67, 0x65
        /* <DEDUP_REMOVED lines=179> */
        /*0bb2*/ 	.byte	0x74, 0x65, 0x3a, 0x3a, 0x69, 0x64, 0x65, 0x6e, 0x74, 0x69, 0x74, 0x79, 0x5d, 0x00
.L_0:


//--------------------- .nv.shared._ZN7cutlass13device_kernelINS_4gemm6kernel13GemmUniversalIN4cute5tupleIJiiiiEEENS1_10collective13CollectiveMmaINS1_34MainloopSm90TmaGmmaWarpSpecializedILi2ENS5_IJNS4_1CILi1EEESB_SB_EEENS1_35KernelTmaWarpSpecializedCooperativeEEENS5_IJNSA_ILi256EEENSA_ILi128EEESG_EEENS_6half_tENS5_IJlSB_lEEESI_SJ_NS4_8TiledMMAINS4_8MMA_AtomIJNS4_4SM904GMMA26MMA_64x128x16_F32F16F16_SSILNSN_5MajorE0ELSP_0ELNSN_7ScaleInE1ELSQ_1EEEEEENS4_6LayoutINS5_IJNSA_ILi2EEESB_SB_EEENS5_IJSB_NSA_ILi0EEESW_EEEEENS5_IJNS4_10UnderscoreESZ_SZ_EEEEENS4_13SM90_TMA_LOADENS4_14ComposedLayoutINS4_7SwizzleILi3ELi4ELi3EEENS4_18smem_ptr_flag_bitsILi16EEENST_INS5_IJNSA_ILi8EEENSA_ILi64EEEEEENS5_IJS19_SB_EEEEEEEvNS4_8identityES12_S1D_vS1E_EENS_8epilogue10collective6detail29Sm90TmaWarpSpecializedAdapterINS1H_15DefaultEpilogueISI_SJ_SJ_NS1G_6thread17LinearCombinationISI_Li1EffLNS1L_9ScaleType4KindE0ELNS_15FloatRoundStyleE2ESI_EENS1_15EpilogueDefaultEEEEEvvEEEEvNT_6ParamsE --------------------------
	.section	.nv.shared._ZN7cutlass13device_kernelINS_4gemm6kernel13GemmUniversalIN4cute5tupleIJiiiiEEENS1_10collective13CollectiveMmaINS1_34MainloopSm90TmaGmmaWarpSpecializedILi2ENS5_IJNS4_1CILi1EEESB_SB_EEENS1_35KernelTmaWarpSpecializedCooperativeEEENS5_IJNSA_ILi256EEENSA_ILi128EEESG_EEENS_6half_tENS5_IJlSB_lEEESI_SJ_NS4_8TiledMMAINS4_8MMA_AtomIJNS4_4SM904GMMA26MMA_64x128x16_F32F16F16_SSILNSN_5MajorE0ELSP_0ELNSN_7ScaleInE1ELSQ_1EEEEEENS4_6LayoutINS5_IJNSA_ILi2EEESB_SB_EEENS5_IJSB_NSA_ILi0EEESW_EEEEENS5_IJNS4_10UnderscoreESZ_SZ_EEEEENS4_13SM90_TMA_LOADENS4_14ComposedLayoutINS4_7SwizzleILi3ELi4ELi3EEENS4_18smem_ptr_flag_bitsILi16EEENST_INS5_IJNSA_ILi8EEENSA_ILi64EEEEEENS5_IJS19_SB_EEEEEEEvNS4_8identityES12_S1D_vS1E_EENS_8epilogue10collective6detail29Sm90TmaWarpSpecializedAdapterINS1H_15DefaultEpilogueISI_SJ_SJ_NS1G_6thread17LinearCombinationISI_Li1EffLNS1L_9ScaleType4KindE0ELNS_15FloatRoundStyleE2ESI_EENS1_15EpilogueDefaultEEEEEvvEEEEvNT_6ParamsE,"aw",@nobits
	.sectionflags	@""
	.align	16
	.zero		1024


//--------------------- .nv.shared.reserved.0     --------------------------
	.section	.nv.shared.reserved.0,"aw",@nobits
	.weak		__nv_reservedSMEM_offset_0_alias
	.size		__nv_reservedSMEM_offset_0_alias, 0, 0
	.other		__nv_reservedSMEM_offset_0_alias,@"STO_CUDA_RESERVED_SHARED STV_DEFAULT"
__nv_reservedSMEM_offset_0_alias:
	.zero		0


//--------------------- .nv.global                --------------------------
	.section	.nv.global,"aw",@nobits
.nv.global:
	.type		_ZN40_INTERNAL_fef64e0b_4_k_cu_4971def5_162034cute1_E,@object
	.size		_ZN40_INTERNAL_fef64e0b_4_k_cu_4971def5_162034cute1_E,(_ZN40_INTERNAL_fef64e0b_4_k_cu_4971def5_162034cuda3std3__45__cpo6cbeginE - _ZN40_INTERNAL_fef64e0b_4_k_cu_4971def5_162034cute1_E)
_ZN40_INTERNAL_fef64e0b_4_k_cu_4971def5_162034cute1_E:
	.zero		1
	.type		_ZN40_INTERNAL_fef64e0b_4_k_cu_4971def5_162034cuda3std3__45__cpo6cbeginE,@object
	.size		_ZN40_INTERNAL_fef64e0b_4_k_cu_4971def5_162034cuda3std3__45__cpo6cbeginE,(_ZN40_INTERNAL_fef64e0b_4_k_cu_4971def5_162034cuda3std3__48in_placeE - _ZN40_INTERNAL_fef64e0b_4_k_cu_4971def5_162034cuda3std3__45__cpo6cbeginE)
_ZN40_INTERNAL_fef64e0b_4_k_cu_4971def5_162034cuda3std3__45__cpo6cbeginE:
	.zero		1
	.type		_ZN40_INTERNAL_fef64e0b_4_k_cu_4971def5_162034cuda3std3__48in_placeE,@object
	.size		_ZN40_INTERNAL_fef64e0b_4_k_cu_4971def5_162034cuda3std3__48in_placeE,(_ZN40_INTERNAL_fef64e0b_4_k_cu_4971def5_162034cuda3std6ranges3__45__cpo9iter_moveE - _ZN40_INTERNAL_fef64e0b_4_k_cu_4971def5_162034cuda3std3__48in_placeE)
_ZN40_INTERNAL_fef64e0b_4_k_cu_4971def5_162034cuda3std3__48in_placeE:
	.zero		1
	.type		_ZN40_INTERNAL_fef64e0b_4_k_cu_4971def5_162034cuda3std6ranges3__45__cpo9iter_moveE,@object
	.size		_ZN40_INTERNAL_fef64e0b_4_k_cu_4971def5_162034cuda3std6ranges3__45__cpo9iter_moveE,(_ZN40_INTERNAL_fef64e0b_4_k_cu_4971def5_162034cuda3std3__45__cpo5beginE - _ZN40_INTERNAL_fef64e0b_4_k_cu_4971def5_162034cuda3std6ranges3__45__cpo9iter_moveE)
_ZN40_INTERNAL_fef64e0b_4_k_cu_4971def5_162034cuda3std6ranges3__45__cpo9iter_moveE:
	.zero		1
	.type		_ZN40_INTERNAL_fef64e0b_4_k_cu_4971def5_162034cuda3std3__45__cpo5beginE,@object
	.size		_ZN40_INTERNAL_fef64e0b_4_k_cu_4971def5_162034cuda3std3__45__cpo5beginE,(_ZN40_INTERNAL_fef64e0b_4_k_cu_4971def5_162034cuda3std3__442_GLOBAL__N__fef64e0b_4_k_cu_4971def5_162036ignoreE - _ZN40_INTERNAL_fef64e0b_4_k_cu_4971def5_162034cuda3std3__45__cpo5beginE)
_ZN40_INTERNAL_fef64e0b_4_k_cu_4971def5_162034cuda3std3__45__cpo5beginE:
	.zero		1
	.type		_ZN40_INTERNAL_fef64e0b_4_k_cu_4971def5_162034cuda3std3__442_GLOBAL__N__fef64e0b_4_k_cu_4971def5_162036ignoreE,@object
	.size		_ZN40_INTERNAL_fef64e0b_4_k_cu_4971def5_162034cuda3std3__442_GLOBAL__N__fef64e0b_4_k_cu_4971def5_162036ignoreE,(_ZN40_INTERNAL_fef64e0b_4_k_cu_4971def5_162034cute7productE - _ZN40_INTERNAL_fef64e0b_4_k_cu_4971def5_162034cuda3std3__442_GLOBAL__N__fef64e0b_4_k_cu_4971def5_162036ignoreE)
_ZN40_INTERNAL_fef64e0b_4_k_cu_4971def5_162034cuda3std3__442_GLOBAL__N__fef64e0b_4_k_cu_4971def5_162036ignoreE:
	.zero		1
	.type		_ZN40_INTERNAL_fef64e0b_4_k_cu_4971def5_162034cute7productE,@object
	.size		_ZN40_INTERNAL_fef64e0b_4_k_cu_4971def5_162034cute7productE,(_ZN40_INTERNAL_fef64e0b_4_k_cu_4971def5_162034cuda3std3__45__cpo3endE - _ZN40_INTERNAL_fef64e0b_4_k_cu_4971def5_162034cute7productE)
_ZN40_INTERNAL_fef64e0b_4_k_cu_4971def5_162034cute7productE:
	.zero		1
	.type		_ZN40_INTERNAL_fef64e0b_4_k_cu_4971def5_162034cuda3std3__45__cpo3endE,@object
	.size		_ZN40_INTERNAL_fef64e0b_4_k_cu_4971def5_162034cuda3std3__45__cpo3endE,(_ZN40_INTERNAL_fef64e0b_4_k_cu_4971def5_162034cuda3std3__419piecewise_constructE - _ZN40_INTERNAL_fef64e0b_4_k_cu_4971def5_162034cuda3std3__45__cpo3endE)
_ZN40_INTERNAL_fef64e0b_4_k_cu_4971def5_162034cuda3std3__45__cpo3endE:
	.zero		1
	.type		_ZN40_INTERNAL_fef64e0b_4_k_cu_4971def5_162034cuda3std3__419piecewise_constructE,@object
	.size		_ZN40_INTERNAL_fef64e0b_4_k_cu_4971def5_162034cuda3std3__419piecewise_constructE,(_ZN40_INTERNAL_fef64e0b_4_k_cu_4971def5_162034cuda3std3__45__cpo4cendE - _ZN40_INTERNAL_fef64e0b_4_k_cu_4971def5_162034cuda3std3__419piecewise_constructE)
_ZN40_INTERNAL_fef64e0b_4_k_cu_4971def5_162034cuda3std3__419piecewise_constructE:
	.zero		1
	.type		_ZN40_INTERNAL_fef64e0b_4_k_cu_4971def5_162034cuda3std3__45__cpo4cendE,@object
	.size		_ZN40_INTERNAL_fef64e0b_4_k_cu_4971def5_162034cuda3std3__45__cpo4cendE,(_ZN40_INTERNAL_fef64e0b_4_k_cu_4971def5_162034cuda3std6ranges3__45__cpo4swapE - _ZN40_INTERNAL_fef64e0b_4_k_cu_4971def5_162034cuda3std3__45__cpo4cendE)
_ZN40_INTERNAL_fef64e0b_4_k_cu_4971def5_162034cuda3std3__45__cpo4cendE:
	.zero		1
	.type		_ZN40_INTERNAL_fef64e0b_4_k_cu_4971def5_162034cuda3std6ranges3__45__cpo4swapE,@object
	.size		_ZN40_INTERNAL_fef64e0b_4_k_cu_4971def5_162034cuda3std6ranges3__45__cpo4swapE,(.L_8 - _ZN40_INTERNAL_fef64e0b_4_k_cu_4971def5_162034cuda3std6ranges3__45__cpo4swapE)
_ZN40_INTERNAL_fef64e0b_4_k_cu_4971def5_162034cuda3std6ranges3__45__cpo4swapE:
	.zero		1
.L_8:


//--------------------- .nv.constant0._ZN7cutlass13device_kernelINS_4gemm6kernel13GemmUniversalIN4cute5tupleIJiiiiEEENS1_10collective13CollectiveMmaINS1_34MainloopSm90TmaGmmaWarpSpecializedILi2ENS5_IJNS4_1CILi1EEESB_SB_EEENS1_35KernelTmaWarpSpecializedCooperativeEEENS5_IJNSA_ILi256EEENSA_ILi128EEESG_EEENS_6half_tENS5_IJlSB_lEEESI_SJ_NS4_8TiledMMAINS4_8MMA_AtomIJNS4_4SM904GMMA26MMA_64x128x16_F32F16F16_SSILNSN_5MajorE0ELSP_0ELNSN_7ScaleInE1ELSQ_1EEEEEENS4_6LayoutINS5_IJNSA_ILi2EEESB_SB_EEENS5_IJSB_NSA_ILi0EEESW_EEEEENS5_IJNS4_10UnderscoreESZ_SZ_EEEEENS4_13SM90_TMA_LOADENS4_14ComposedLayoutINS4_7SwizzleILi3ELi4ELi3EEENS4_18smem_ptr_flag_bitsILi16EEENST_INS5_IJNSA_ILi8EEENSA_ILi64EEEEEENS5_IJS19_SB_EEEEEEEvNS4_8identityES12_S1D_vS1E_EENS_8epilogue10collective6detail29Sm90TmaWarpSpecializedAdapterINS1H_15DefaultEpilogueISI_SJ_SJ_NS1G_6thread17LinearCombinationISI_Li1EffLNS1L_9ScaleType4KindE0ELNS_15FloatRoundStyleE2ESI_EENS1_15EpilogueDefaultEEEEEvvEEEEvNT_6ParamsE --------------------------
	.section	.nv.constant0._ZN7cutlass13device_kernelINS_4gemm6kernel13GemmUniversalIN4cute5tupleIJiiiiEEENS1_10collective13CollectiveMmaINS1_34MainloopSm90TmaGmmaWarpSpecializedILi2ENS5_IJNS4_1CILi1EEESB_SB_EEENS1_35KernelTmaWarpSpecializedCooperativeEEENS5_IJNSA_ILi256EEENSA_ILi128EEESG_EEENS_6half_tENS5_IJlSB_lEEESI_SJ_NS4_8TiledMMAINS4_8MMA_AtomIJNS4_4SM904GMMA26MMA_64x128x16_F32F16F16_SSILNSN_5MajorE0ELSP_0ELNSN_7ScaleInE1ELSQ_1EEEEEENS4_6LayoutINS5_IJNSA_ILi2EEESB_SB_EEENS5_IJSB_NSA_ILi0EEESW_EEEEENS5_IJNS4_10UnderscoreESZ_SZ_EEEEENS4_13SM90_TMA_LOADENS4_14ComposedLayoutINS4_7SwizzleILi3ELi4ELi3EEENS4_18smem_ptr_flag_bitsILi16EEENST_INS5_IJNSA_ILi8EEENSA_ILi64EEEEEENS5_IJS19_SB_EEEEEEEvNS4_8identityES12_S1D_vS1E_EENS_8epilogue10collective6detail29Sm90TmaWarpSpecializedAdapterINS1H_15DefaultEpilogueISI_SJ_SJ_NS1G_6thread17LinearCombinationISI_Li1EffLNS1L_9ScaleType4KindE0ELNS_15FloatRoundStyleE2ESI_EENS1_15EpilogueDefaultEEEEEvvEEEEvNT_6ParamsE,"a",@progbits
	.sectionflags	@""
	.align	4
.nv.constant0._ZN7cutlass13device_kernelINS_4gemm6kernel13GemmUniversalIN4cute5tupleIJiiiiEEENS1_10collective13CollectiveMmaINS1_34MainloopSm90TmaGmmaWarpSpecializedILi2ENS5_IJNS4_1CILi1EEESB_SB_EEENS1_35KernelTmaWarpSpecializedCooperativeEEENS5_IJNSA_ILi256EEENSA_ILi128EEESG_EEENS_6half_tENS5_IJlSB_lEEESI_SJ_NS4_8TiledMMAINS4_8MMA_AtomIJNS4_4SM904GMMA26MMA_64x128x16_F32F16F16_SSILNSN_5MajorE0ELSP_0ELNSN_7ScaleInE1ELSQ_1EEEEEENS4_6LayoutINS5_IJNSA_ILi2EEESB_SB_EEENS5_IJSB_NSA_ILi0EEESW_EEEEENS5_IJNS4_10UnderscoreESZ_SZ_EEEEENS4_13SM90_TMA_LOADENS4_14ComposedLayoutINS4_7SwizzleILi3ELi4ELi3EEENS4_18smem_ptr_flag_bitsILi16EEENST_INS5_IJNSA_ILi8EEENSA_ILi64EEEEEENS5_IJS19_SB_EEEEEEEvNS4_8identityES12_S1D_vS1E_EENS_8epilogue10collective6detail29Sm90TmaWarpSpecializedAdapterINS1H_15DefaultEpilogueISI_SJ_SJ_NS1G_6thread17LinearCombinationISI_Li1EffLNS1L_9ScaleType4KindE0ELNS_15FloatRoundStyleE2ESI_EENS1_15EpilogueDefaultEEEEEvvEEEEvNT_6ParamsE:
	.zero		1664


//--------------------- SYMBOLS --------------------------

	.type		.nv.reservedSmem.offset0,@object
	.size		.nv.reservedSmem.offset0,0x4
	.type		__assertfail,@function
